//
// Generated by NVIDIA NVVM Compiler
//
// Compiler Build ID: CL-36424714
// Cuda compilation tools, release 13.0, V13.0.88
// Based on NVVM 20.0.0
//

.version 9.0
.target sm_100
.address_size 64

	// .globl	_Z7setlockPj
.extern .func  (.param .b32 func_retval0) vprintf
(
	.param .b64 vprintf_param_0,
	.param .b64 vprintf_param_1
)
;
// _ZZ12subsetcomp22PjS_S_jjjjjE5share has been demoted
// _ZZ12subsetcomp22PjS_S_jjjjjE4step has been demoted
// _ZZ11subsetcomp2PjS_jjjjE5_conf has been demoted
// _ZZ10subsetcompPjS_jjE8tmpstore has been demoted
.extern .shared .align 16 .b8 share[];
.extern .shared .align 16 .b8 step[];
.global .align 1 .b8 $str[6] = {104, 101, 108, 108, 111};

.visible .entry _Z7setlockPj(
	.param .u64 .ptr .align 1 _Z7setlockPj_param_0
)
{
	.reg .b32 	%r<6>;
	.reg .b64 	%rd<5>;

	ld.param.u64 	%rd1, [_Z7setlockPj_param_0];
	cvta.to.global.u64 	%rd2, %rd1;
	mov.u32 	%r1, %tid.x;
	mov.u32 	%r2, %ctaid.x;
	shl.b32 	%r3, %r2, 9;
	add.s32 	%r4, %r3, %r1;
	mul.wide.u32 	%rd3, %r4, 4;
	add.s64 	%rd4, %rd2, %rd3;
	mov.b32 	%r5, 0;
	st.global.u32 	[%rd4], %r5;
	ret;

}
	// .globl	_Z12subsetcomp22PjS_S_jjjjj
.visible .entry _Z12subsetcomp22PjS_S_jjjjj(
	.param .u64 .ptr .align 1 _Z12subsetcomp22PjS_S_jjjjj_param_0,
	.param .u64 .ptr .align 1 _Z12subsetcomp22PjS_S_jjjjj_param_1,
	.param .u64 .ptr .align 1 _Z12subsetcomp22PjS_S_jjjjj_param_2,
	.param .u32 _Z12subsetcomp22PjS_S_jjjjj_param_3,
	.param .u32 _Z12subsetcomp22PjS_S_jjjjj_param_4,
	.param .u32 _Z12subsetcomp22PjS_S_jjjjj_param_5,
	.param .u32 _Z12subsetcomp22PjS_S_jjjjj_param_6,
	.param .u32 _Z12subsetcomp22PjS_S_jjjjj_param_7
)
{
	.reg .pred 	%p<13>;
	.reg .b32 	%r<41>;
	.reg .b64 	%rd<18>;
	// demoted variable
	.shared .align 4 .b8 _ZZ12subsetcomp22PjS_S_jjjjjE5share[2048];
	// demoted variable
	.shared .align 4 .b8 _ZZ12subsetcomp22PjS_S_jjjjjE4step[2048];
	ld.param.u64 	%rd5, [_Z12subsetcomp22PjS_S_jjjjj_param_0];
	ld.param.u64 	%rd4, [_Z12subsetcomp22PjS_S_jjjjj_param_1];
	ld.param.u64 	%rd6, [_Z12subsetcomp22PjS_S_jjjjj_param_2];
	ld.param.u32 	%r12, [_Z12subsetcomp22PjS_S_jjjjj_param_3];
	ld.param.u32 	%r15, [_Z12subsetcomp22PjS_S_jjjjj_param_4];
	ld.param.u32 	%r13, [_Z12subsetcomp22PjS_S_jjjjj_param_5];
	ld.param.u32 	%r14, [_Z12subsetcomp22PjS_S_jjjjj_param_6];
	ld.param.u32 	%r17, [_Z12subsetcomp22PjS_S_jjjjj_param_7];
	cvta.to.global.u64 	%rd1, %rd6;
	cvta.to.global.u64 	%rd2, %rd5;
	mov.u32 	%r1, %tid.x;
	mov.u32 	%r18, %ctaid.x;
	shl.b32 	%r19, %r18, 9;
	add.s32 	%r20, %r19, %r1;
	add.s32 	%r2, %r20, %r17;
	sub.s32 	%r21, %r2, %r12;
	and.b32  	%r22, %r21, %r12;
	shl.b32 	%r23, %r1, 2;
	mov.u32 	%r24, _ZZ12subsetcomp22PjS_S_jjjjjE5share;
	add.s32 	%r4, %r24, %r23;
	mov.b32 	%r25, 0;
	st.shared.u32 	[%r4], %r25;
	mov.u32 	%r26, _ZZ12subsetcomp22PjS_S_jjjjjE4step;
	add.s32 	%r5, %r26, %r23;
	st.shared.u32 	[%r5], %r25;
	setp.ge.u32 	%p1, %r2, %r13;
	popc.b32 	%r27, %r22;
	setp.gt.u32 	%p2, %r27, %r15;
	or.pred  	%p3, %p1, %p2;
	@%p3 bra 	$L__BB1_2;
	xor.b32  	%r28, %r22, %r12;
	mul.wide.u32 	%rd7, %r28, 4;
	add.s64 	%rd8, %rd2, %rd7;
	ld.global.u32 	%r29, [%rd8];
	mul.wide.u32 	%rd9, %r22, 4;
	add.s64 	%rd10, %rd2, %rd9;
	ld.global.u32 	%r30, [%rd10];
	add.s32 	%r31, %r30, %r29;
	st.shared.u32 	[%r4], %r31;
	st.shared.u32 	[%r5], %r22;
$L__BB1_2:
	mov.u32 	%r40, %ntid.x;
	bar.sync 	0;
	setp.lt.u32 	%p4, %r40, 2;
	@%p4 bra 	$L__BB1_7;
$L__BB1_3:
	mov.u32 	%r7, %r40;
	setp.ge.u32 	%p5, %r2, %r13;
	shr.u32 	%r40, %r7, 1;
	setp.ge.u32 	%p6, %r1, %r40;
	or.pred  	%p7, %p5, %p6;
	@%p7 bra 	$L__BB1_6;
	ld.shared.u32 	%r32, [%r4];
	shl.b32 	%r9, %r40, 2;
	add.s32 	%r33, %r4, %r9;
	ld.shared.u32 	%r10, [%r33];
	setp.ge.u32 	%p8, %r32, %r10;
	@%p8 bra 	$L__BB1_6;
	add.s32 	%r34, %r5, %r9;
	ld.shared.u32 	%r35, [%r34];
	st.shared.u32 	[%r5], %r35;
	st.shared.u32 	[%r4], %r10;
$L__BB1_6:
	bar.sync 	0;
	setp.gt.u32 	%p9, %r7, 3;
	@%p9 bra 	$L__BB1_3;
$L__BB1_7:
	setp.ne.s32 	%p10, %r1, 0;
	@%p10 bra 	$L__BB1_11;
	add.s32 	%r36, %r14, 1;
	mul.wide.u32 	%rd11, %r36, 4;
	add.s64 	%rd3, %rd1, %rd11;
	ld.global.u32 	%r37, [%rd3];
	ld.shared.u32 	%r11, [_ZZ12subsetcomp22PjS_S_jjjjjE5share];
	setp.ge.u32 	%p11, %r37, %r11;
	@%p11 bra 	$L__BB1_11;
	mul.wide.u32 	%rd12, %r14, 4;
	add.s64 	%rd13, %rd1, %rd12;
	atom.global.max.u32 	%r38, [%rd13], %r11;
	setp.ge.u32 	%p12, %r38, %r11;
	@%p12 bra 	$L__BB1_11;
	st.global.u32 	[%rd3], %r11;
	ld.shared.u32 	%r39, [_ZZ12subsetcomp22PjS_S_jjjjjE4step];
	cvta.to.global.u64 	%rd14, %rd4;
	mul.wide.u32 	%rd15, %r12, 4;
	add.s64 	%rd16, %rd14, %rd15;
	st.global.u32 	[%rd16], %r39;
	add.s64 	%rd17, %rd2, %rd15;
	st.global.u32 	[%rd17], %r11;
$L__BB1_11:
	ret;

}
	// .globl	_Z9setglobalPjS_S_S_j
.visible .entry _Z9setglobalPjS_S_S_j(
	.param .u64 .ptr .align 1 _Z9setglobalPjS_S_S_j_param_0,
	.param .u64 .ptr .align 1 _Z9setglobalPjS_S_S_j_param_1,
	.param .u64 .ptr .align 1 _Z9setglobalPjS_S_S_j_param_2,
	.param .u64 .ptr .align 1 _Z9setglobalPjS_S_S_j_param_3,
	.param .u32 _Z9setglobalPjS_S_S_j_param_4
)
{
	.reg .pred 	%p<6>;
	.reg .b32 	%r<22>;
	.reg .b64 	%rd<15>;

	ld.param.u64 	%rd1, [_Z9setglobalPjS_S_S_j_param_0];
	ld.param.u64 	%rd2, [_Z9setglobalPjS_S_S_j_param_1];
	ld.param.u64 	%rd3, [_Z9setglobalPjS_S_S_j_param_2];
	ld.param.u64 	%rd4, [_Z9setglobalPjS_S_S_j_param_3];
	ld.param.u32 	%r9, [_Z9setglobalPjS_S_S_j_param_4];
	cvta.to.global.u64 	%rd5, %rd4;
	cvta.to.global.u64 	%rd6, %rd3;
	mov.u32 	%r1, %tid.x;
	mul.wide.u32 	%rd7, %r1, 4;
	add.s64 	%rd8, %rd6, %rd7;
	ld.global.u32 	%r10, [%rd8];
	shl.b32 	%r11, %r1, 2;
	mov.u32 	%r12, share;
	add.s32 	%r2, %r12, %r11;
	st.shared.u32 	[%r2], %r10;
	add.s64 	%rd9, %rd5, %rd7;
	ld.global.u32 	%r13, [%rd9];
	mov.u32 	%r14, step;
	add.s32 	%r3, %r14, %r11;
	st.shared.u32 	[%r3], %r13;
	bar.sync 	0;
	mov.u32 	%r21, %ntid.x;
	setp.lt.u32 	%p1, %r21, 2;
	@%p1 bra 	$L__BB2_5;
$L__BB2_1:
	mov.u32 	%r5, %r21;
	shr.u32 	%r21, %r5, 1;
	setp.ge.u32 	%p2, %r1, %r21;
	@%p2 bra 	$L__BB2_4;
	ld.shared.u32 	%r15, [%r2];
	shl.b32 	%r7, %r21, 2;
	add.s32 	%r16, %r2, %r7;
	ld.shared.u32 	%r8, [%r16];
	setp.ge.u32 	%p3, %r15, %r8;
	@%p3 bra 	$L__BB2_4;
	st.shared.u32 	[%r2], %r8;
	add.s32 	%r17, %r3, %r7;
	ld.shared.u32 	%r18, [%r17];
	st.shared.u32 	[%r3], %r18;
$L__BB2_4:
	bar.sync 	0;
	setp.gt.u32 	%p4, %r5, 3;
	@%p4 bra 	$L__BB2_1;
$L__BB2_5:
	setp.ne.s32 	%p5, %r1, 0;
	@%p5 bra 	$L__BB2_7;
	ld.shared.u32 	%r19, [share];
	cvta.to.global.u64 	%rd10, %rd1;
	mul.wide.u32 	%rd11, %r9, 4;
	add.s64 	%rd12, %rd10, %rd11;
	st.global.u32 	[%rd12], %r19;
	ld.shared.u32 	%r20, [step];
	cvta.to.global.u64 	%rd13, %rd2;
	add.s64 	%rd14, %rd13, %rd11;
	st.global.u32 	[%rd14], %r20;
	membar.gl;
$L__BB2_7:
	ret;

}
	// .globl	_Z11subsetcomp2PjS_jjjj
.visible .entry _Z11subsetcomp2PjS_jjjj(
	.param .u64 .ptr .align 1 _Z11subsetcomp2PjS_jjjj_param_0,
	.param .u64 .ptr .align 1 _Z11subsetcomp2PjS_jjjj_param_1,
	.param .u32 _Z11subsetcomp2PjS_jjjj_param_2,
	.param .u32 _Z11subsetcomp2PjS_jjjj_param_3,
	.param .u32 _Z11subsetcomp2PjS_jjjj_param_4,
	.param .u32 _Z11subsetcomp2PjS_jjjj_param_5
)
{
	.reg .pred 	%p<29>;
	.reg .b32 	%r<154>;
	.reg .b64 	%rd<31>;
	// demoted variable
	.shared .align 4 .u32 _ZZ11subsetcomp2PjS_jjjjE5_conf;
	ld.param.u64 	%rd8, [_Z11subsetcomp2PjS_jjjj_param_0];
	ld.param.u64 	%rd9, [_Z11subsetcomp2PjS_jjjj_param_1];
	ld.param.u32 	%r53, [_Z11subsetcomp2PjS_jjjj_param_2];
	ld.param.u32 	%r54, [_Z11subsetcomp2PjS_jjjj_param_3];
	ld.param.u32 	%r55, [_Z11subsetcomp2PjS_jjjj_param_4];
	ld.param.u32 	%r56, [_Z11subsetcomp2PjS_jjjj_param_5];
	cvta.to.global.u64 	%rd1, %rd8;
	cvta.to.global.u64 	%rd2, %rd9;
	mov.u32 	%r1, %tid.x;
	setp.ne.s32 	%p1, %r1, 0;
	@%p1 bra 	$L__BB3_10;
	mov.b32 	%r57, -1;
	shl.b32 	%r58, %r57, %r53;
	not.b32 	%r140, %r58;
	st.shared.u32 	[_ZZ11subsetcomp2PjS_jjjjE5_conf], %r140;
	mov.u32 	%r3, %ctaid.x;
	setp.eq.s32 	%p2, %r3, 0;
	@%p2 bra 	$L__BB3_9;
	and.b32  	%r4, %r3, 3;
	setp.lt.u32 	%p3, %r3, 4;
	@%p3 bra 	$L__BB3_5;
	and.b32  	%r60, %r3, 2147483644;
	neg.s32 	%r134, %r60;
$L__BB3_4:
	add.s32 	%r61, %r140, -1;
	or.b32  	%r62, %r61, %r140;
	add.s32 	%r63, %r62, 1;
	not.b32 	%r64, %r62;
	and.b32  	%r65, %r63, %r64;
	add.s32 	%r66, %r65, -1;
	brev.b32 	%r67, %r140;
	bfind.shiftamt.u32 	%r68, %r67;
	add.s32 	%r69, %r68, 1;
	shr.u32 	%r70, %r66, %r69;
	or.b32  	%r71, %r70, %r63;
	add.s32 	%r72, %r71, -1;
	or.b32  	%r73, %r72, %r71;
	add.s32 	%r74, %r73, 1;
	not.b32 	%r75, %r73;
	and.b32  	%r76, %r74, %r75;
	add.s32 	%r77, %r76, -1;
	brev.b32 	%r78, %r71;
	bfind.shiftamt.u32 	%r79, %r78;
	add.s32 	%r80, %r79, 1;
	shr.u32 	%r81, %r77, %r80;
	or.b32  	%r82, %r81, %r74;
	add.s32 	%r83, %r82, -1;
	or.b32  	%r84, %r83, %r82;
	add.s32 	%r85, %r84, 1;
	not.b32 	%r86, %r84;
	and.b32  	%r87, %r85, %r86;
	add.s32 	%r88, %r87, -1;
	brev.b32 	%r89, %r82;
	bfind.shiftamt.u32 	%r90, %r89;
	add.s32 	%r91, %r90, 1;
	shr.u32 	%r92, %r88, %r91;
	or.b32  	%r93, %r92, %r85;
	add.s32 	%r94, %r93, -1;
	or.b32  	%r95, %r94, %r93;
	add.s32 	%r96, %r95, 1;
	not.b32 	%r97, %r95;
	and.b32  	%r98, %r96, %r97;
	add.s32 	%r99, %r98, -1;
	brev.b32 	%r100, %r93;
	bfind.shiftamt.u32 	%r101, %r100;
	add.s32 	%r102, %r101, 1;
	shr.u32 	%r103, %r99, %r102;
	or.b32  	%r140, %r103, %r96;
	add.s32 	%r134, %r134, 4;
	setp.ne.s32 	%p4, %r134, 0;
	@%p4 bra 	$L__BB3_4;
$L__BB3_5:
	setp.eq.s32 	%p5, %r4, 0;
	@%p5 bra 	$L__BB3_8;
	neg.s32 	%r138, %r4;
$L__BB3_7:
	.pragma "nounroll";
	add.s32 	%r104, %r140, -1;
	or.b32  	%r105, %r104, %r140;
	add.s32 	%r106, %r105, 1;
	not.b32 	%r107, %r105;
	and.b32  	%r108, %r106, %r107;
	add.s32 	%r109, %r108, -1;
	brev.b32 	%r110, %r140;
	bfind.shiftamt.u32 	%r111, %r110;
	add.s32 	%r112, %r111, 1;
	shr.u32 	%r113, %r109, %r112;
	or.b32  	%r140, %r113, %r106;
	add.s32 	%r138, %r138, 1;
	setp.ne.s32 	%p6, %r138, 0;
	@%p6 bra 	$L__BB3_7;
$L__BB3_8:
	st.shared.u32 	[_ZZ11subsetcomp2PjS_jjjjE5_conf], %r140;
$L__BB3_9:
	membar.gl;
	ld.shared.u32 	%r114, [_ZZ11subsetcomp2PjS_jjjjE5_conf];
	mul.wide.u32 	%rd10, %r114, 4;
	add.s64 	%rd11, %rd2, %rd10;
	st.global.u32 	[%rd11], %r114;
$L__BB3_10:
	bar.sync 	0;
	setp.eq.s32 	%p7, %r55, 0;
	setp.ge.u32 	%p8, %r1, %r56;
	mov.b32 	%r145, 0;
	or.pred  	%p9, %p7, %p8;
	mov.u32 	%r146, %r145;
	@%p9 bra 	$L__BB3_15;
	ld.shared.u32 	%r18, [_ZZ11subsetcomp2PjS_jjjjE5_conf];
	mov.b32 	%r144, 1;
	mov.b32 	%r146, 0;
	mov.u32 	%r19, %ntid.x;
	mov.u32 	%r145, %r146;
	mov.u32 	%r143, %r1;
$L__BB3_12:
	sub.s32 	%r118, %r143, %r18;
	and.b32  	%r24, %r118, %r18;
	popc.b32 	%r119, %r24;
	setp.gt.u32 	%p10, %r119, %r54;
	@%p10 bra 	$L__BB3_14;
	mul.wide.u32 	%rd12, %r24, 4;
	add.s64 	%rd13, %rd1, %rd12;
	ld.global.u32 	%r120, [%rd13];
	xor.b32  	%r121, %r24, %r18;
	mul.wide.u32 	%rd14, %r121, 4;
	add.s64 	%rd15, %rd1, %rd14;
	ld.global.u32 	%r122, [%rd15];
	add.s32 	%r123, %r122, %r120;
	setp.lt.u32 	%p11, %r146, %r123;
	selp.b32 	%r145, %r24, %r145, %p11;
	max.u32 	%r146, %r146, %r123;
$L__BB3_14:
	add.s32 	%r143, %r143, %r19;
	add.s32 	%r144, %r144, 1;
	setp.le.u32 	%p12, %r144, %r55;
	setp.lt.u32 	%p13, %r143, %r56;
	and.pred  	%p14, %p12, %p13;
	@%p14 bra 	$L__BB3_12;
$L__BB3_15:
	bar.sync 	0;
	mov.u32 	%r33, %ntid.x;
	and.b32  	%r34, %r33, 3;
	setp.lt.u32 	%p15, %r33, 4;
	mov.b32 	%r151, 0;
	@%p15 bra 	$L__BB3_30;
	and.b32  	%r151, %r33, 2044;
	neg.s32 	%r149, %r1;
	mov.b32 	%r150, 0;
$L__BB3_17:
	setp.ne.s32 	%p16, %r149, 0;
	@%p16 bra 	$L__BB3_20;
	ld.shared.u32 	%r39, [_ZZ11subsetcomp2PjS_jjjjE5_conf];
	mul.wide.u32 	%rd16, %r39, 4;
	add.s64 	%rd3, %rd1, %rd16;
	ld.global.u32 	%r126, [%rd3];
	setp.ge.u32 	%p17, %r126, %r146;
	@%p17 bra 	$L__BB3_20;
	st.global.u32 	[%rd3], %r146;
	add.s64 	%rd18, %rd2, %rd16;
	st.global.u32 	[%rd18], %r145;
$L__BB3_20:
	bar.sync 	0;
	add.s32 	%r127, %r150, 1;
	setp.ne.s32 	%p18, %r1, %r127;
	@%p18 bra 	$L__BB3_23;
	ld.shared.u32 	%r40, [_ZZ11subsetcomp2PjS_jjjjE5_conf];
	mul.wide.u32 	%rd19, %r40, 4;
	add.s64 	%rd4, %rd1, %rd19;
	ld.global.u32 	%r128, [%rd4];
	setp.ge.u32 	%p19, %r128, %r146;
	@%p19 bra 	$L__BB3_23;
	st.global.u32 	[%rd4], %r146;
	add.s64 	%rd21, %rd2, %rd19;
	st.global.u32 	[%rd21], %r145;
$L__BB3_23:
	bar.sync 	0;
	add.s32 	%r129, %r150, 2;
	setp.ne.s32 	%p20, %r1, %r129;
	@%p20 bra 	$L__BB3_26;
	ld.shared.u32 	%r41, [_ZZ11subsetcomp2PjS_jjjjE5_conf];
	mul.wide.u32 	%rd22, %r41, 4;
	add.s64 	%rd5, %rd1, %rd22;
	ld.global.u32 	%r130, [%rd5];
	setp.ge.u32 	%p21, %r130, %r146;
	@%p21 bra 	$L__BB3_26;
	st.global.u32 	[%rd5], %r146;
	add.s64 	%rd24, %rd2, %rd22;
	st.global.u32 	[%rd24], %r145;
$L__BB3_26:
	bar.sync 	0;
	add.s32 	%r131, %r150, 3;
	setp.ne.s32 	%p22, %r1, %r131;
	@%p22 bra 	$L__BB3_29;
	ld.shared.u32 	%r42, [_ZZ11subsetcomp2PjS_jjjjE5_conf];
	mul.wide.u32 	%rd25, %r42, 4;
	add.s64 	%rd6, %rd1, %rd25;
	ld.global.u32 	%r132, [%rd6];
	setp.ge.u32 	%p23, %r132, %r146;
	@%p23 bra 	$L__BB3_29;
	st.global.u32 	[%rd6], %r146;
	add.s64 	%rd27, %rd2, %rd25;
	st.global.u32 	[%rd27], %r145;
$L__BB3_29:
	bar.sync 	0;
	add.s32 	%r150, %r150, 4;
	add.s32 	%r149, %r149, 4;
	setp.ne.s32 	%p24, %r150, %r151;
	@%p24 bra 	$L__BB3_17;
$L__BB3_30:
	setp.eq.s32 	%p25, %r34, 0;
	@%p25 bra 	$L__BB3_36;
	sub.s32 	%r153, %r151, %r1;
	neg.s32 	%r152, %r34;
$L__BB3_32:
	.pragma "nounroll";
	setp.ne.s32 	%p26, %r153, 0;
	@%p26 bra 	$L__BB3_35;
	ld.shared.u32 	%r50, [_ZZ11subsetcomp2PjS_jjjjE5_conf];
	mul.wide.u32 	%rd28, %r50, 4;
	add.s64 	%rd7, %rd1, %rd28;
	ld.global.u32 	%r133, [%rd7];
	setp.ge.u32 	%p27, %r133, %r146;
	@%p27 bra 	$L__BB3_35;
	st.global.u32 	[%rd7], %r146;
	add.s64 	%rd30, %rd2, %rd28;
	st.global.u32 	[%rd30], %r145;
$L__BB3_35:
	bar.sync 	0;
	add.s32 	%r153, %r153, 1;
	add.s32 	%r152, %r152, 1;
	setp.ne.s32 	%p28, %r152, 0;
	@%p28 bra 	$L__BB3_32;
$L__BB3_36:
	ret;

}
	// .globl	_Z10subsetcompPjS_jj
.visible .entry _Z10subsetcompPjS_jj(
	.param .u64 .ptr .align 1 _Z10subsetcompPjS_jj_param_0,
	.param .u64 .ptr .align 1 _Z10subsetcompPjS_jj_param_1,
	.param .u32 _Z10subsetcompPjS_jj_param_2,
	.param .u32 _Z10subsetcompPjS_jj_param_3
)
{
	.reg .pred 	%p<41>;
	.reg .b32 	%r<218>;
	.reg .b64 	%rd<13>;
	// demoted variable
	.shared .align 4 .b8 _ZZ10subsetcompPjS_jjE8tmpstore[768];
	ld.param.u64 	%rd3, [_Z10subsetcompPjS_jj_param_0];
	ld.param.u64 	%rd2, [_Z10subsetcompPjS_jj_param_1];
	ld.param.u32 	%r53, [_Z10subsetcompPjS_jj_param_2];
	ld.param.u32 	%r54, [_Z10subsetcompPjS_jj_param_3];
	cvta.to.global.u64 	%rd1, %rd3;
	mov.u32 	%r1, %tid.x;
	mov.u32 	%r2, %ctaid.x;
	shl.b32 	%r55, %r2, 9;
	add.s32 	%r3, %r55, %r1;
	sub.s32 	%r56, %r3, %r53;
	and.b32  	%r4, %r56, %r53;
	popc.b32 	%r57, %r4;
	setp.gt.u32 	%p1, %r57, %r54;
	@%p1 bra 	$L__BB4_2;
	xor.b32  	%r58, %r4, %r53;
	mul.wide.u32 	%rd4, %r58, 4;
	add.s64 	%rd5, %rd1, %rd4;
	ld.global.u32 	%r59, [%rd5];
	mul.wide.u32 	%rd6, %r4, 4;
	add.s64 	%rd7, %rd1, %rd6;
	ld.global.u32 	%r60, [%rd7];
	add.s32 	%r61, %r60, %r59;
	shl.b32 	%r62, %r3, 2;
	mov.u32 	%r63, _ZZ10subsetcompPjS_jjE8tmpstore;
	add.s32 	%r64, %r63, %r62;
	st.shared.u32 	[%r64], %r61;
$L__BB4_2:
	bar.sync 	0;
	setp.ne.s32 	%p2, %r1, 0;
	@%p2 bra 	$L__BB4_17;
	mov.u32 	%r5, %ntid.x;
	and.b32  	%r6, %r5, 15;
	setp.lt.u32 	%p3, %r5, 16;
	mov.b32 	%r217, 0;
	mov.u32 	%r204, %r217;
	@%p3 bra 	$L__BB4_6;
	mov.u32 	%r71, _ZZ10subsetcompPjS_jjE8tmpstore;
	add.s32 	%r192, %r71, 32;
	and.b32  	%r204, %r5, 2032;
	mov.b32 	%r217, 0;
	mov.u32 	%r194, %r217;
$L__BB4_5:
	.pragma "nounroll";
	ld.shared.u32 	%r72, [%r192+-32];
	setp.gt.u32 	%p4, %r72, %r216;
	max.u32 	%r73, %r72, %r216;
	selp.b32 	%r74, %r194, %r217, %p4;
	ld.shared.u32 	%r75, [%r192+-28];
	setp.gt.u32 	%p5, %r75, %r73;
	max.u32 	%r76, %r75, %r73;
	add.s32 	%r77, %r194, 1;
	selp.b32 	%r78, %r77, %r74, %p5;
	ld.shared.u32 	%r79, [%r192+-24];
	setp.gt.u32 	%p6, %r79, %r76;
	max.u32 	%r80, %r79, %r76;
	add.s32 	%r81, %r194, 2;
	selp.b32 	%r82, %r81, %r78, %p6;
	ld.shared.u32 	%r83, [%r192+-20];
	setp.gt.u32 	%p7, %r83, %r80;
	max.u32 	%r84, %r83, %r80;
	add.s32 	%r85, %r194, 3;
	selp.b32 	%r86, %r85, %r82, %p7;
	ld.shared.u32 	%r87, [%r192+-16];
	setp.gt.u32 	%p8, %r87, %r84;
	max.u32 	%r88, %r87, %r84;
	add.s32 	%r89, %r194, 4;
	selp.b32 	%r90, %r89, %r86, %p8;
	ld.shared.u32 	%r91, [%r192+-12];
	setp.gt.u32 	%p9, %r91, %r88;
	max.u32 	%r92, %r91, %r88;
	add.s32 	%r93, %r194, 5;
	selp.b32 	%r94, %r93, %r90, %p9;
	ld.shared.u32 	%r95, [%r192+-8];
	setp.gt.u32 	%p10, %r95, %r92;
	max.u32 	%r96, %r95, %r92;
	add.s32 	%r97, %r194, 6;
	selp.b32 	%r98, %r97, %r94, %p10;
	ld.shared.u32 	%r99, [%r192+-4];
	setp.gt.u32 	%p11, %r99, %r96;
	max.u32 	%r100, %r99, %r96;
	add.s32 	%r101, %r194, 7;
	selp.b32 	%r102, %r101, %r98, %p11;
	ld.shared.u32 	%r103, [%r192];
	setp.gt.u32 	%p12, %r103, %r100;
	max.u32 	%r104, %r103, %r100;
	add.s32 	%r105, %r194, 8;
	selp.b32 	%r106, %r105, %r102, %p12;
	ld.shared.u32 	%r107, [%r192+4];
	setp.gt.u32 	%p13, %r107, %r104;
	max.u32 	%r108, %r107, %r104;
	add.s32 	%r109, %r194, 9;
	selp.b32 	%r110, %r109, %r106, %p13;
	ld.shared.u32 	%r111, [%r192+8];
	setp.gt.u32 	%p14, %r111, %r108;
	max.u32 	%r112, %r111, %r108;
	add.s32 	%r113, %r194, 10;
	selp.b32 	%r114, %r113, %r110, %p14;
	ld.shared.u32 	%r115, [%r192+12];
	setp.gt.u32 	%p15, %r115, %r112;
	max.u32 	%r116, %r115, %r112;
	add.s32 	%r117, %r194, 11;
	selp.b32 	%r118, %r117, %r114, %p15;
	ld.shared.u32 	%r119, [%r192+16];
	setp.gt.u32 	%p16, %r119, %r116;
	max.u32 	%r120, %r119, %r116;
	add.s32 	%r121, %r194, 12;
	selp.b32 	%r122, %r121, %r118, %p16;
	ld.shared.u32 	%r123, [%r192+20];
	setp.gt.u32 	%p17, %r123, %r120;
	max.u32 	%r124, %r123, %r120;
	add.s32 	%r125, %r194, 13;
	selp.b32 	%r126, %r125, %r122, %p17;
	ld.shared.u32 	%r127, [%r192+24];
	setp.gt.u32 	%p18, %r127, %r124;
	max.u32 	%r128, %r127, %r124;
	add.s32 	%r129, %r194, 14;
	selp.b32 	%r130, %r129, %r126, %p18;
	ld.shared.u32 	%r131, [%r192+28];
	setp.gt.u32 	%p19, %r131, %r128;
	max.u32 	%r216, %r131, %r128;
	add.s32 	%r132, %r194, 15;
	selp.b32 	%r217, %r132, %r130, %p19;
	add.s32 	%r192, %r192, 64;
	add.s32 	%r194, %r194, 16;
	setp.ne.s32 	%p20, %r194, %r204;
	@%p20 bra 	$L__BB4_5;
$L__BB4_6:
	setp.eq.s32 	%p21, %r6, 0;
	@%p21 bra 	$L__BB4_15;
	and.b32  	%r21, %r5, 7;
	setp.lt.u32 	%p22, %r6, 8;
	@%p22 bra 	$L__BB4_9;
	shl.b32 	%r134, %r204, 2;
	mov.u32 	%r135, _ZZ10subsetcompPjS_jjE8tmpstore;
	add.s32 	%r136, %r135, %r134;
	ld.shared.u32 	%r137, [%r136];
	setp.gt.u32 	%p23, %r137, %r216;
	max.u32 	%r138, %r137, %r216;
	selp.b32 	%r139, %r204, %r217, %p23;
	add.s32 	%r140, %r204, 1;
	ld.shared.u32 	%r141, [%r136+4];
	setp.gt.u32 	%p24, %r141, %r138;
	max.u32 	%r142, %r141, %r138;
	selp.b32 	%r143, %r140, %r139, %p24;
	add.s32 	%r144, %r204, 2;
	ld.shared.u32 	%r145, [%r136+8];
	setp.gt.u32 	%p25, %r145, %r142;
	max.u32 	%r146, %r145, %r142;
	selp.b32 	%r147, %r144, %r143, %p25;
	add.s32 	%r148, %r204, 3;
	ld.shared.u32 	%r149, [%r136+12];
	setp.gt.u32 	%p26, %r149, %r146;
	max.u32 	%r150, %r149, %r146;
	selp.b32 	%r151, %r148, %r147, %p26;
	add.s32 	%r152, %r204, 4;
	ld.shared.u32 	%r153, [%r136+16];
	setp.gt.u32 	%p27, %r153, %r150;
	max.u32 	%r154, %r153, %r150;
	selp.b32 	%r155, %r152, %r151, %p27;
	add.s32 	%r156, %r204, 5;
	ld.shared.u32 	%r157, [%r136+20];
	setp.gt.u32 	%p28, %r157, %r154;
	max.u32 	%r158, %r157, %r154;
	selp.b32 	%r159, %r156, %r155, %p28;
	add.s32 	%r160, %r204, 6;
	ld.shared.u32 	%r161, [%r136+24];
	setp.gt.u32 	%p29, %r161, %r158;
	max.u32 	%r162, %r161, %r158;
	selp.b32 	%r163, %r160, %r159, %p29;
	add.s32 	%r164, %r204, 7;
	ld.shared.u32 	%r165, [%r136+28];
	setp.gt.u32 	%p30, %r165, %r162;
	max.u32 	%r216, %r165, %r162;
	selp.b32 	%r217, %r164, %r163, %p30;
	add.s32 	%r204, %r204, 8;
$L__BB4_9:
	setp.eq.s32 	%p31, %r21, 0;
	@%p31 bra 	$L__BB4_15;
	and.b32  	%r30, %r5, 3;
	setp.lt.u32 	%p32, %r21, 4;
	@%p32 bra 	$L__BB4_12;
	shl.b32 	%r167, %r204, 2;
	mov.u32 	%r168, _ZZ10subsetcompPjS_jjE8tmpstore;
	add.s32 	%r169, %r168, %r167;
	ld.shared.u32 	%r170, [%r169];
	setp.gt.u32 	%p33, %r170, %r216;
	max.u32 	%r171, %r170, %r216;
	selp.b32 	%r172, %r204, %r217, %p33;
	add.s32 	%r173, %r204, 1;
	ld.shared.u32 	%r174, [%r169+4];
	setp.gt.u32 	%p34, %r174, %r171;
	max.u32 	%r175, %r174, %r171;
	selp.b32 	%r176, %r173, %r172, %p34;
	add.s32 	%r177, %r204, 2;
	ld.shared.u32 	%r178, [%r169+8];
	setp.gt.u32 	%p35, %r178, %r175;
	max.u32 	%r179, %r178, %r175;
	selp.b32 	%r180, %r177, %r176, %p35;
	add.s32 	%r181, %r204, 3;
	ld.shared.u32 	%r182, [%r169+12];
	setp.gt.u32 	%p36, %r182, %r179;
	max.u32 	%r216, %r182, %r179;
	selp.b32 	%r217, %r181, %r180, %p36;
	add.s32 	%r204, %r204, 4;
$L__BB4_12:
	setp.eq.s32 	%p37, %r30, 0;
	@%p37 bra 	$L__BB4_15;
	shl.b32 	%r183, %r204, 2;
	mov.u32 	%r184, _ZZ10subsetcompPjS_jjE8tmpstore;
	add.s32 	%r212, %r184, %r183;
	neg.s32 	%r211, %r30;
$L__BB4_14:
	.pragma "nounroll";
	ld.shared.u32 	%r185, [%r212];
	setp.gt.u32 	%p38, %r185, %r216;
	max.u32 	%r216, %r185, %r216;
	selp.b32 	%r217, %r204, %r217, %p38;
	add.s32 	%r204, %r204, 1;
	add.s32 	%r212, %r212, 4;
	add.s32 	%r211, %r211, 1;
	setp.ne.s32 	%p39, %r211, 0;
	@%p39 bra 	$L__BB4_14;
$L__BB4_15:
	mul.wide.u32 	%rd8, %r53, 4;
	add.s64 	%rd9, %rd1, %rd8;
	atom.global.max.u32 	%r186, [%rd9], %r216;
	setp.ge.u32 	%p40, %r186, %r216;
	@%p40 bra 	$L__BB4_17;
	mul.lo.s32 	%r187, %r5, %r2;
	sub.s32 	%r188, %r187, %r53;
	add.s32 	%r189, %r188, %r217;
	and.b32  	%r190, %r189, %r53;
	cvta.to.global.u64 	%rd10, %rd2;
	add.s64 	%rd12, %rd10, %rd8;
	atom.global.exch.b32 	%r191, [%rd12], %r190;
$L__BB4_17:
	ret;

}
	// .globl	_Z3addPjS_S_
.visible .entry _Z3addPjS_S_(
	.param .u64 .ptr .align 1 _Z3addPjS_S__param_0,
	.param .u64 .ptr .align 1 _Z3addPjS_S__param_1,
	.param .u64 .ptr .align 1 _Z3addPjS_S__param_2
)
{
	.reg .pred 	%p<6>;
	.reg .b32 	%r<36>;
	.reg .b64 	%rd<19>;

	ld.param.u64 	%rd4, [_Z3addPjS_S__param_0];
	ld.param.u64 	%rd5, [_Z3addPjS_S__param_1];
	ld.param.u64 	%rd3, [_Z3addPjS_S__param_2];
	cvta.to.global.u64 	%rd1, %rd5;
	cvta.to.global.u64 	%rd6, %rd4;
	mov.u32 	%r18, %ctaid.x;
	mul.wide.u32 	%rd7, %r18, 4;
	add.s64 	%rd8, %rd6, %rd7;
	ld.global.u32 	%r1, [%rd8];
	popc.b32 	%r2, %r1;
	add.s32 	%r3, %r2, -1;
	mul.wide.u32 	%rd9, %r1, 4;
	add.s64 	%rd2, %rd1, %rd9;
	ld.global.u32 	%r32, [%rd2];
	setp.eq.s32 	%p1, %r32, 0;
	@%p1 bra 	$L__BB5_8;
	setp.eq.s32 	%p2, %r3, 0;
	mov.u32 	%r33, %r1;
	@%p2 bra 	$L__BB5_6;
	not.b32 	%r5, %r1;
	shr.u32 	%r6, %r2, 1;
	mov.b32 	%r29, 1;
	mov.u32 	%r33, %r1;
$L__BB5_3:
	add.s32 	%r20, %r29, %r5;
	and.b32  	%r10, %r20, %r1;
	popc.b32 	%r21, %r10;
	setp.gt.u32 	%p3, %r21, %r6;
	@%p3 bra 	$L__BB5_5;
	xor.b32  	%r22, %r10, %r1;
	mul.wide.u32 	%rd10, %r22, 4;
	add.s64 	%rd11, %rd1, %rd10;
	ld.global.u32 	%r23, [%rd11];
	mul.wide.u32 	%rd12, %r10, 4;
	add.s64 	%rd13, %rd1, %rd12;
	ld.global.u32 	%r24, [%rd13];
	add.s32 	%r25, %r24, %r23;
	setp.lt.u32 	%p4, %r32, %r25;
	max.u32 	%r32, %r32, %r25;
	selp.b32 	%r33, %r10, %r33, %p4;
$L__BB5_5:
	add.s32 	%r29, %r29, 1;
	shr.u32 	%r26, %r29, %r3;
	setp.eq.s32 	%p5, %r26, 0;
	@%p5 bra 	$L__BB5_3;
$L__BB5_6:
	st.global.u32 	[%rd2], %r32;
	cvta.to.global.u64 	%rd14, %rd3;
	add.s64 	%rd16, %rd14, %rd9;
	st.global.u32 	[%rd16], %r33;
$L__BB5_7:
	ret;
$L__BB5_8:
	mov.u64 	%rd17, $str;
	cvta.global.u64 	%rd18, %rd17;
	{ // callseq 0, 0
	.param .b64 param0;
	st.param.b64 	[param0], %rd18;
	.param .b64 param1;
	st.param.b64 	[param1], 0;
	.param .b32 retval0;
	call.uni (retval0), 
	vprintf, 
	(
	param0, 
	param1
	);
	ld.param.b32 	%r27, [retval0];
	} // callseq 0
	bra.uni 	$L__BB5_7;

}


// ===== COMPILED SASS (sm_100) =====

	.target	sm_100

	.elftype	@"ET_EXEC"


//--------------------- .note.nv.tkinfo           --------------------------
	.section	.note.nv.tkinfo,"",@"SHT_NOTE"
	.sectionflags	@"SHF_NOTE_NV_TKINFO"
	.tkinfo
        /*0018*/ 	.word	0x00000002
        /*0030*/ 	.string	""
        /*0030*/ 	.string	"ptxas"
        /*0030*/ 	.string	"Cuda compilation tools, release 13.0, V13.0.88"
        /*0030*/ 	.string	"Build cuda_13.0.r13.0/compiler.36424714_0"
        /*0030*/ 	.string	"-arch sm_100 -m 64 "



//--------------------- .note.nv.cuinfo           --------------------------
	.section	.note.nv.cuinfo,"",@"SHT_NOTE"
	.sectionflags	@"SHF_NOTE_NV_CUINFO"
        /*0018*/ 	.short	0x0002
        /*001a*/ 	.short	0x0064
        /*001c*/ 	.short	0x0082
	.zero		2


//--------------------- .nv.info                  --------------------------
	.section	.nv.info,"",@"SHT_CUDA_INFO"
	.align	4


	//----- nvinfo : EIATTR_REGCOUNT
	.align		4
        /*0000*/ 	.byte	0x04, 0x2f
        /*0002*/ 	.short	(.L_2 - .L_1)
	.align		4
.L_1:
        /*0004*/ 	.word	index@(_Z7setlockPj)
        /*0008*/ 	.word	0x00000008


	//----- nvinfo : EIATTR_FRAME_SIZE
	.align		4
.L_2:
        /*000c*/ 	.byte	0x04, 0x11
        /*000e*/ 	.short	(.L_4 - .L_3)
	.align		4
.L_3:
        /*0010*/ 	.word	index@(_Z7setlockPj)
        /*0014*/ 	.word	0x00000000


	//----- nvinfo : EIATTR_REGCOUNT
	.align		4
.L_4:
        /*0018*/ 	.byte	0x04, 0x2f
        /*001a*/ 	.short	(.L_6 - .L_5)
	.align		4
.L_5:
        /*001c*/ 	.word	index@(_Z12subsetcomp22PjS_S_jjjjj)
        /*0020*/ 	.word	0x00000010


	//----- nvinfo : EIATTR_FRAME_SIZE
	.align		4
.L_6:
        /*0024*/ 	.byte	0x04, 0x11
        /*0026*/ 	.short	(.L_8 - .L_7)
	.align		4
.L_7:
        /*0028*/ 	.word	index@(_Z12subsetcomp22PjS_S_jjjjj)
        /*002c*/ 	.word	0x00000000


	//----- nvinfo : EIATTR_REGCOUNT
	.align		4
.L_8:
        /*0030*/ 	.byte	0x04, 0x2f
        /*0032*/ 	.short	(.L_10 - .L_9)
	.align		4
.L_9:
        /*0034*/ 	.word	index@(_Z9setglobalPjS_S_S_j)
        /*0038*/ 	.word	0x0000000c


	//----- nvinfo : EIATTR_FRAME_SIZE
	.align		4
.L_10:
        /*003c*/ 	.byte	0x04, 0x11
        /*003e*/ 	.short	(.L_12 - .L_11)
	.align		4
.L_11:
        /*0040*/ 	.word	index@(_Z9setglobalPjS_S_S_j)
        /*0044*/ 	.word	0x00000000


	//----- nvinfo : EIATTR_REGCOUNT
	.align		4
.L_12:
        /*0048*/ 	.byte	0x04, 0x2f
        /*004a*/ 	.short	(.L_14 - .L_13)
	.align		4
.L_13:
        /*004c*/ 	.word	index@(_Z11subsetcomp2PjS_jjjj)
        /*0050*/ 	.word	0x00000012


	//----- nvinfo : EIATTR_FRAME_SIZE
	.align		4
.L_14:
        /*0054*/ 	.byte	0x04, 0x11
        /*0056*/ 	.short	(.L_16 - .L_15)
	.align		4
.L_15:
        /*0058*/ 	.word	index@(_Z11subsetcomp2PjS_jjjj)
        /*005c*/ 	.word	0x00000000


	//----- nvinfo : EIATTR_REGCOUNT
	.align		4
.L_16:
        /*0060*/ 	.byte	0x04, 0x2f
        /*0062*/ 	.short	(.L_18 - .L_17)
	.align		4
.L_17:
        /*0064*/ 	.word	index@(_Z10subsetcompPjS_jj)
        /*0068*/ 	.word	0x0000001c


	//----- nvinfo : EIATTR_FRAME_SIZE
	.align		4
.L_18:
        /*006c*/ 	.byte	0x04, 0x11
        /*006e*/ 	.short	(.L_20 - .L_19)
	.align		4
.L_19:
        /*0070*/ 	.word	index@(_Z10subsetcompPjS_jj)
        /*0074*/ 	.word	0x00000000


	//----- nvinfo : EIATTR_REGCOUNT
	.align		4
.L_20:
        /*0078*/ 	.byte	0x04, 0x2f
        /*007a*/ 	.short	(.L_22 - .L_21)
	.align		4
.L_21:
        /*007c*/ 	.word	index@(_Z3addPjS_S_)
        /*0080*/ 	.word	0x00000018


	//----- nvinfo : EIATTR_FRAME_SIZE
	.align		4
.L_22:
        /*0084*/ 	.byte	0x04, 0x11
        /*0086*/ 	.short	(.L_24 - .L_23)
	.align		4
.L_23:
        /*0088*/ 	.word	index@(_Z3addPjS_S_)
        /*008c*/ 	.word	0x00000000


	//----- nvinfo : EIATTR_MIN_STACK_SIZE
	.align		4
.L_24:
        /*0090*/ 	.byte	0x04, 0x12
        /*0092*/ 	.short	(.L_26 - .L_25)
	.align		4
.L_25:
        /*0094*/ 	.word	index@(_Z3addPjS_S_)
        /*0098*/ 	.word	0x00000000


	//----- nvinfo : EIATTR_MIN_STACK_SIZE
	.align		4
.L_26:
        /*009c*/ 	.byte	0x04, 0x12
        /*009e*/ 	.short	(.L_28 - .L_27)
	.align		4
.L_27:
        /*00a0*/ 	.word	index@(_Z10subsetcompPjS_jj)
        /*00a4*/ 	.word	0x00000000


	//----- nvinfo : EIATTR_MIN_STACK_SIZE
	.align		4
.L_28:
        /*00a8*/ 	.byte	0x04, 0x12
        /*00aa*/ 	.short	(.L_30 - .L_29)
	.align		4
.L_29:
        /*00ac*/ 	.word	index@(_Z11subsetcomp2PjS_jjjj)
        /*00b0*/ 	.word	0x00000000


	//----- nvinfo : EIATTR_MIN_STACK_SIZE
	.align		4
.L_30:
        /*00b4*/ 	.byte	0x04, 0x12
        /*00b6*/ 	.short	(.L_32 - .L_31)
	.align		4
.L_31:
        /*00b8*/ 	.word	index@(_Z9setglobalPjS_S_S_j)
        /*00bc*/ 	.word	0x00000000


	//----- nvinfo : EIATTR_MIN_STACK_SIZE
	.align		4
.L_32:
        /*00c0*/ 	.byte	0x04, 0x12
        /*00c2*/ 	.short	(.L_34 - .L_33)
	.align		4
.L_33:
        /*00c4*/ 	.word	index@(_Z12subsetcomp22PjS_S_jjjjj)
        /*00c8*/ 	.word	0x00000000


	//----- nvinfo : EIATTR_MIN_STACK_SIZE
	.align		4
.L_34:
        /*00cc*/ 	.byte	0x04, 0x12
        /*00ce*/ 	.short	(.L_36 - .L_35)
	.align		4
.L_35:
        /*00d0*/ 	.word	index@(_Z7setlockPj)
        /*00d4*/ 	.word	0x00000000
.L_36:


//--------------------- .nv.compat                --------------------------
	.section	.nv.compat,"",@"SHT_CUDA_COMPAT_INFO"
	.align	4
        /*0000*/ 	.byte	0x02, 0x09, 0x00, 0x00, 0x02, 0x02, 0x01, 0x00, 0x02, 0x05, 0x05, 0x00, 0x03, 0x07, 0x01, 0x01
        /*0010*/ 	.byte	0x02, 0x03, 0x00, 0x00, 0x02, 0x06, 0x01, 0x00, 0x04, 0x0b, 0x08, 0x00, 0x09, 0x00, 0x00, 0x00
        /*0020*/ 	.byte	0x00, 0x00, 0x00, 0x00


//--------------------- .nv.info._Z3addPjS_S_     --------------------------
	.section	.nv.info._Z3addPjS_S_,"",@"SHT_CUDA_INFO"
	.sectionflags	@""
	.align	4


	//----- nvinfo : EIATTR_CUDA_API_VERSION
	.align		4
        /*0000*/ 	.byte	0x04, 0x37
        /*0002*/ 	.short	(.L_38 - .L_37)
.L_37:
        /*0004*/ 	.word	0x00000082


	//----- nvinfo : EIATTR_KPARAM_INFO
	.align		4
.L_38:
        /*0008*/ 	.byte	0x04, 0x17
        /*000a*/ 	.short	(.L_40 - .L_39)
.L_39:
        /*000c*/ 	.word	0x00000000
        /*0010*/ 	.short	0x0002
        /*0012*/ 	.short	0x0010
        /*0014*/ 	.byte	0x00, 0xf5, 0x21, 0x00


	//----- nvinfo : EIATTR_KPARAM_INFO
	.align		4
.L_40:
        /*0018*/ 	.byte	0x04, 0x17
        /*001a*/ 	.short	(.L_42 - .L_41)
.L_41:
        /*001c*/ 	.word	0x00000000
        /*0020*/ 	.short	0x0001
        /*0022*/ 	.short	0x0008
        /*0024*/ 	.byte	0x00, 0xf5, 0x21, 0x00


	//----- nvinfo : EIATTR_KPARAM_INFO
	.align		4
.L_42:
        /*0028*/ 	.byte	0x04, 0x17
        /*002a*/ 	.short	(.L_44 - .L_43)
.L_43:
        /*002c*/ 	.word	0x00000000
        /*0030*/ 	.short	0x0000
        /*0032*/ 	.short	0x0000
        /*0034*/ 	.byte	0x00, 0xf5, 0x21, 0x00


	//----- nvinfo : EIATTR_SPARSE_MMA_MASK
	.align		4
.L_44:
        /*0038*/ 	.byte	0x03, 0x50
        /*003a*/ 	.short	0x0000


	//----- nvinfo : EIATTR_MAXREG_COUNT
	.align		4
        /*003c*/ 	.byte	0x03, 0x1b
        /*003e*/ 	.short	0x00ff


	//----- nvinfo : EIATTR_EXTERNS
	.align		4
        /*0040*/ 	.byte	0x04, 0x0f
        /*0042*/ 	.short	(.L_46 - .L_45)


	//   ....[0]....
	.align		4
.L_45:
        /*0044*/ 	.word	index@(vprintf)


	//----- nvinfo : EIATTR_MERCURY_ISA_VERSION
	.align		4
.L_46:
        /*0048*/ 	.byte	0x03, 0x5f
        /*004a*/ 	.short	0x0101


	//----- nvinfo : EIATTR_VRC_CTA_INIT_COUNT
	.align		4
        /*004c*/ 	.byte	0x02, 0x4a
	.zero		1
	.zero		1


	//----- nvinfo : EIATTR_SYSCALL_OFFSETS
	.align		4
        /*0050*/ 	.byte	0x04, 0x46
        /*0052*/ 	.short	(.L_48 - .L_47)


	//   ....[0]....
.L_47:
        /*0054*/ 	.word	0x00000340


	//----- nvinfo : EIATTR_EXIT_INSTR_OFFSETS
	.align		4
.L_48:
        /*0058*/ 	.byte	0x04, 0x1c
        /*005a*/ 	.short	(.L_50 - .L_49)


	//   ....[0]....
.L_49:
        /*005c*/ 	.word	0x000002c0


	//   ....[1]....
        /*0060*/ 	.word	0x00000350


	//----- nvinfo : EIATTR_CBANK_PARAM_SIZE
	.align		4
.L_50:
        /*0064*/ 	.byte	0x03, 0x19
        /*0066*/ 	.short	0x0018


	//----- nvinfo : EIATTR_PARAM_CBANK
	.align		4
        /*0068*/ 	.byte	0x04, 0x0a
        /*006a*/ 	.short	(.L_52 - .L_51)
	.align		4
.L_51:
        /*006c*/ 	.word	index@(.nv.constant0._Z3addPjS_S_)
        /*0070*/ 	.short	0x0380
        /*0072*/ 	.short	0x0018


	//----- nvinfo : EIATTR_SW_WAR
	.align		4
.L_52:
        /*0074*/ 	.byte	0x04, 0x36
        /*0076*/ 	.short	(.L_54 - .L_53)
.L_53:
        /*0078*/ 	.word	0x00000008
.L_54:


//--------------------- .nv.info._Z10subsetcompPjS_jj --------------------------
	.section	.nv.info._Z10subsetcompPjS_jj,"",@"SHT_CUDA_INFO"
	.sectionflags	@""
	.align	4


	//----- nvinfo : EIATTR_CUDA_API_VERSION
	.align		4
        /*0000*/ 	.byte	0x04, 0x37
        /*0002*/ 	.short	(.L_56 - .L_55)
.L_55:
        /*0004*/ 	.word	0x00000082


	//----- nvinfo : EIATTR_KPARAM_INFO
	.align		4
.L_56:
        /*0008*/ 	.byte	0x04, 0x17
        /*000a*/ 	.short	(.L_58 - .L_57)
.L_57:
        /*000c*/ 	.word	0x00000000
        /*0010*/ 	.short	0x0003
        /*0012*/ 	.short	0x0014
        /*0014*/ 	.byte	0x00, 0xf0, 0x11, 0x00


	//----- nvinfo : EIATTR_KPARAM_INFO
	.align		4
.L_58:
        /*0018*/ 	.byte	0x04, 0x17
        /*001a*/ 	.short	(.L_60 - .L_59)
.L_59:
        /*001c*/ 	.word	0x00000000
        /*0020*/ 	.short	0x0002
        /*0022*/ 	.short	0x0010
        /*0024*/ 	.byte	0x00, 0xf0, 0x11, 0x00


	//----- nvinfo : EIATTR_KPARAM_INFO
	.align		4
.L_60:
        /*0028*/ 	.byte	0x04, 0x17
        /*002a*/ 	.short	(.L_62 - .L_61)
.L_61:
        /*002c*/ 	.word	0x00000000
        /*0030*/ 	.short	0x0001
        /*0032*/ 	.short	0x0008
        /*0034*/ 	.byte	0x00, 0xf5, 0x21, 0x00


	//----- nvinfo : EIATTR_KPARAM_INFO
	.align		4
.L_62:
        /*0038*/ 	.byte	0x04, 0x17
        /*003a*/ 	.short	(.L_64 - .L_63)
.L_63:
        /*003c*/ 	.word	0x00000000
        /*0040*/ 	.short	0x0000
        /*0042*/ 	.short	0x0000
        /*0044*/ 	.byte	0x00, 0xf5, 0x21, 0x00


	//----- nvinfo : EIATTR_SPARSE_MMA_MASK
	.align		4
.L_64:
        /*0048*/ 	.byte	0x03, 0x50
        /*004a*/ 	.short	0x0000


	//----- nvinfo : EIATTR_MAXREG_COUNT
	.align		4
        /*004c*/ 	.byte	0x03, 0x1b
        /*004e*/ 	.short	0x00ff


	//----- nvinfo : EIATTR_NUM_BARRIERS
	.align		4
        /*0050*/ 	.byte	0x02, 0x4c
        /*0052*/ 	.byte	0x01
	.zero		1


	//----- nvinfo : EIATTR_MERCURY_ISA_VERSION
	.align		4
        /*0054*/ 	.byte	0x03, 0x5f
        /*0056*/ 	.short	0x0101


	//----- nvinfo : EIATTR_VRC_CTA_INIT_COUNT
	.align		4
        /*0058*/ 	.byte	0x02, 0x4a
	.zero		1
	.zero		1


	//----- nvinfo : EIATTR_EXIT_INSTR_OFFSETS
	.align		4
        /*005c*/ 	.byte	0x04, 0x1c
        /*005e*/ 	.short	(.L_66 - .L_65)


	//   ....[0]....
.L_65:
        /*0060*/ 	.word	0x000001b0


	//   ....[1]....
        /*0064*/ 	.word	0x00000ba0


	//   ....[2]....
        /*0068*/ 	.word	0x00000c10


	//----- nvinfo : EIATTR_CRS_STACK_SIZE
	.align		4
.L_66:
        /*006c*/ 	.byte	0x04, 0x1e
        /*006e*/ 	.short	(.L_68 - .L_67)
.L_67:
        /*0070*/ 	.word	0x00000000


	//----- nvinfo : EIATTR_CBANK_PARAM_SIZE
	.align		4
.L_68:
        /*0074*/ 	.byte	0x03, 0x19
        /*0076*/ 	.short	0x0018


	//----- nvinfo : EIATTR_PARAM_CBANK
	.align		4
        /*0078*/ 	.byte	0x04, 0x0a
        /*007a*/ 	.short	(.L_70 - .L_69)
	.align		4
.L_69:
        /*007c*/ 	.word	index@(.nv.constant0._Z10subsetcompPjS_jj)
        /*0080*/ 	.short	0x0380
        /*0082*/ 	.short	0x0018


	//----- nvinfo : EIATTR_SW_WAR
	.align		4
.L_70:
        /*0084*/ 	.byte	0x04, 0x36
        /*0086*/ 	.short	(.L_72 - .L_71)
.L_71:
        /*0088*/ 	.word	0x00000008
.L_72:


//--------------------- .nv.info._Z11subsetcomp2PjS_jjjj --------------------------
	.section	.nv.info._Z11subsetcomp2PjS_jjjj,"",@"SHT_CUDA_INFO"
	.sectionflags	@""
	.align	4


	//----- nvinfo : EIATTR_CUDA_API_VERSION
	.align		4
        /*0000*/ 	.byte	0x04, 0x37
        /*0002*/ 	.short	(.L_74 - .L_73)
.L_73:
        /*0004*/ 	.word	0x00000082


	//----- nvinfo : EIATTR_KPARAM_INFO
	.align		4
.L_74:
        /*0008*/ 	.byte	0x04, 0x17
        /*000a*/ 	.short	(.L_76 - .L_75)
.L_75:
        /*000c*/ 	.word	0x00000000
        /*0010*/ 	.short	0x0005
        /*0012*/ 	.short	0x001c
        /*0014*/ 	.byte	0x00, 0xf0, 0x11, 0x00


	//----- nvinfo : EIATTR_KPARAM_INFO
	.align		4
.L_76:
        /*0018*/ 	.byte	0x04, 0x17
        /*001a*/ 	.short	(.L_78 - .L_77)
.L_77:
        /*001c*/ 	.word	0x00000000
        /*0020*/ 	.short	0x0004
        /*0022*/ 	.short	0x0018
        /*0024*/ 	.byte	0x00, 0xf0, 0x11, 0x00


	//----- nvinfo : EIATTR_KPARAM_INFO
	.align		4
.L_78:
        /*0028*/ 	.byte	0x04, 0x17
        /*002a*/ 	.short	(.L_80 - .L_79)
.L_79:
        /*002c*/ 	.word	0x00000000
        /*0030*/ 	.short	0x0003
        /*0032*/ 	.short	0x0014
        /*0034*/ 	.byte	0x00, 0xf0, 0x11, 0x00


	//----- nvinfo : EIATTR_KPARAM_INFO
	.align		4
.L_80:
        /*0038*/ 	.byte	0x04, 0x17
        /*003a*/ 	.short	(.L_82 - .L_81)
.L_81:
        /*003c*/ 	.word	0x00000000
        /*0040*/ 	.short	0x0002
        /*0042*/ 	.short	0x0010
        /*0044*/ 	.byte	0x00, 0xf0, 0x11, 0x00


	//----- nvinfo : EIATTR_KPARAM_INFO
	.align		4
.L_82:
        /*0048*/ 	.byte	0x04, 0x17
        /*004a*/ 	.short	(.L_84 - .L_83)
.L_83:
        /*004c*/ 	.word	0x00000000
        /*0050*/ 	.short	0x0001
        /*0052*/ 	.short	0x0008
        /*0054*/ 	.byte	0x00, 0xf5, 0x21, 0x00


	//----- nvinfo : EIATTR_KPARAM_INFO
	.align		4
.L_84:
        /*0058*/ 	.byte	0x04, 0x17
        /*005a*/ 	.short	(.L_86 - .L_85)
.L_85:
        /*005c*/ 	.word	0x00000000
        /*0060*/ 	.short	0x0000
        /*0062*/ 	.short	0x0000
        /*0064*/ 	.byte	0x00, 0xf5, 0x21, 0x00


	//----- nvinfo : EIATTR_SPARSE_MMA_MASK
	.align		4
.L_86:
        /*0068*/ 	.byte	0x03, 0x50
        /*006a*/ 	.short	0x0000


	//----- nvinfo : EIATTR_MAXREG_COUNT
	.align		4
        /*006c*/ 	.byte	0x03, 0x1b
        /*006e*/ 	.short	0x00ff


	//----- nvinfo : EIATTR_NUM_BARRIERS
	.align		4
        /*0070*/ 	.byte	0x02, 0x4c
        /*0072*/ 	.byte	0x01
	.zero		1


	//----- nvinfo : EIATTR_MERCURY_ISA_VERSION
	.align		4
        /*0074*/ 	.byte	0x03, 0x5f
        /*0076*/ 	.short	0x0101


	//----- nvinfo : EIATTR_VRC_CTA_INIT_COUNT
	.align		4
        /*0078*/ 	.byte	0x02, 0x4a
	.zero		1
	.zero		1


	//----- nvinfo : EIATTR_EXIT_INSTR_OFFSETS
	.align		4
        /*007c*/ 	.byte	0x04, 0x1c
        /*007e*/ 	.short	(.L_88 - .L_87)


	//   ....[0]....
.L_87:
        /*0080*/ 	.word	0x00000d20


	//   ....[1]....
        /*0084*/ 	.word	0x00000ea0


	//----- nvinfo : EIATTR_CRS_STACK_SIZE
	.align		4
.L_88:
        /*0088*/ 	.byte	0x04, 0x1e
        /*008a*/ 	.short	(.L_90 - .L_89)
.L_89:
        /*008c*/ 	.word	0x00000000


	//----- nvinfo : EIATTR_CBANK_PARAM_SIZE
	.align		4
.L_90:
        /*0090*/ 	.byte	0x03, 0x19
        /*0092*/ 	.short	0x0020


	//----- nvinfo : EIATTR_PARAM_CBANK
	.align		4
        /*0094*/ 	.byte	0x04, 0x0a
        /*0096*/ 	.short	(.L_92 - .L_91)
	.align		4
.L_91:
        /*0098*/ 	.word	index@(.nv.constant0._Z11subsetcomp2PjS_jjjj)
        /*009c*/ 	.short	0x0380
        /*009e*/ 	.short	0x0020


	//----- nvinfo : EIATTR_SW_WAR
	.align		4
.L_92:
        /*00a0*/ 	.byte	0x04, 0x36
        /*00a2*/ 	.short	(.L_94 - .L_93)
.L_93:
        /*00a4*/ 	.word	0x00000008
.L_94:


//--------------------- .nv.info._Z9setglobalPjS_S_S_j --------------------------
	.section	.nv.info._Z9setglobalPjS_S_S_j,"",@"SHT_CUDA_INFO"
	.sectionflags	@""
	.align	4


	//----- nvinfo : EIATTR_CUDA_API_VERSION
	.align		4
        /*0000*/ 	.byte	0x04, 0x37
        /*0002*/ 	.short	(.L_96 - .L_95)
.L_95:
        /*0004*/ 	.word	0x00000082


	//----- nvinfo : EIATTR_KPARAM_INFO
	.align		4
.L_96:
        /*0008*/ 	.byte	0x04, 0x17
        /*000a*/ 	.short	(.L_98 - .L_97)
.L_97:
        /*000c*/ 	.word	0x00000000
        /*0010*/ 	.short	0x0004
        /*0012*/ 	.short	0x0020
        /*0014*/ 	.byte	0x00, 0xf0, 0x11, 0x00


	//----- nvinfo : EIATTR_KPARAM_INFO
	.align		4
.L_98:
        /*0018*/ 	.byte	0x04, 0x17
        /*001a*/ 	.short	(.L_100 - .L_99)
.L_99:
        /*001c*/ 	.word	0x00000000
        /*0020*/ 	.short	0x0003
        /*0022*/ 	.short	0x0018
        /*0024*/ 	.byte	0x00, 0xf5, 0x21, 0x00


	//----- nvinfo : EIATTR_KPARAM_INFO
	.align		4
.L_100:
        /*0028*/ 	.byte	0x04, 0x17
        /*002a*/ 	.short	(.L_102 - .L_101)
.L_101:
        /*002c*/ 	.word	0x00000000
        /*0030*/ 	.short	0x0002
        /*0032*/ 	.short	0x0010
        /*0034*/ 	.byte	0x00, 0xf5, 0x21, 0x00


	//----- nvinfo : EIATTR_KPARAM_INFO
	.align		4
.L_102:
        /*0038*/ 	.byte	0x04, 0x17
        /*003a*/ 	.short	(.L_104 - .L_103)
.L_103:
        /*003c*/ 	.word	0x00000000
        /*0040*/ 	.short	0x0001
        /*0042*/ 	.short	0x0008
        /*0044*/ 	.byte	0x00, 0xf5, 0x21, 0x00


	//----- nvinfo : EIATTR_KPARAM_INFO
	.align		4
.L_104:
        /*0048*/ 	.byte	0x04, 0x17
        /*004a*/ 	.short	(.L_106 - .L_105)
.L_105:
        /*004c*/ 	.word	0x00000000
        /*0050*/ 	.short	0x0000
        /*0052*/ 	.short	0x0000
        /*0054*/ 	.byte	0x00, 0xf5, 0x21, 0x00


	//----- nvinfo : EIATTR_SPARSE_MMA_MASK
	.align		4
.L_106:
        /*0058*/ 	.byte	0x03, 0x50
        /*005a*/ 	.short	0x0000


	//----- nvinfo : EIATTR_MAXREG_COUNT
	.align		4
        /*005c*/ 	.byte	0x03, 0x1b
        /*005e*/ 	.short	0x00ff


	//----- nvinfo : EIATTR_NUM_BARRIERS
	.align		4
        /*0060*/ 	.byte	0x02, 0x4c
        /*0062*/ 	.byte	0x01
	.zero		1


	//----- nvinfo : EIATTR_MERCURY_ISA_VERSION
	.align		4
        /*0064*/ 	.byte	0x03, 0x5f
        /*0066*/ 	.short	0x0101


	//----- nvinfo : EIATTR_VRC_CTA_INIT_COUNT
	.align		4
        /*0068*/ 	.byte	0x02, 0x4a
	.zero		1
	.zero		1


	//----- nvinfo : EIATTR_EXIT_INSTR_OFFSETS
	.align		4
        /*006c*/ 	.byte	0x04, 0x1c
        /*006e*/ 	.short	(.L_108 - .L_107)


	//   ....[0]....
.L_107:
        /*0070*/ 	.word	0x00000210


	//   ....[1]....
        /*0074*/ 	.word	0x00000310


	//----- nvinfo : EIATTR_CRS_STACK_SIZE
	.align		4
.L_108:
        /*0078*/ 	.byte	0x04, 0x1e
        /*007a*/ 	.short	(.L_110 - .L_109)
.L_109:
        /*007c*/ 	.word	0x00000000


	//----- nvinfo : EIATTR_CBANK_PARAM_SIZE
	.align		4
.L_110:
        /*0080*/ 	.byte	0x03, 0x19
        /*0082*/ 	.short	0x0024


	//----- nvinfo : EIATTR_PARAM_CBANK
	.align		4
        /*0084*/ 	.byte	0x04, 0x0a
        /*0086*/ 	.short	(.L_112 - .L_111)
	.align		4
.L_111:
        /*0088*/ 	.word	index@(.nv.constant0._Z9setglobalPjS_S_S_j)
        /*008c*/ 	.short	0x0380
        /*008e*/ 	.short	0x0024


	//----- nvinfo : EIATTR_SW_WAR
	.align		4
.L_112:
        /*0090*/ 	.byte	0x04, 0x36
        /*0092*/ 	.short	(.L_114 - .L_113)
.L_113:
        /*0094*/ 	.word	0x00000008
.L_114:


//--------------------- .nv.info._Z12subsetcomp22PjS_S_jjjjj --------------------------
	.section	.nv.info._Z12subsetcomp22PjS_S_jjjjj,"",@"SHT_CUDA_INFO"
	.sectionflags	@""
	.align	4


	//----- nvinfo : EIATTR_CUDA_API_VERSION
	.align		4
        /*0000*/ 	.byte	0x04, 0x37
        /*0002*/ 	.short	(.L_116 - .L_115)
.L_115:
        /*0004*/ 	.word	0x00000082


	//----- nvinfo : EIATTR_KPARAM_INFO
	.align		4
.L_116:
        /*0008*/ 	.byte	0x04, 0x17
        /*000a*/ 	.short	(.L_118 - .L_117)
.L_117:
        /*000c*/ 	.word	0x00000000
        /*0010*/ 	.short	0x0007
        /*0012*/ 	.short	0x0028
        /*0014*/ 	.byte	0x00, 0xf0, 0x11, 0x00


	//----- nvinfo : EIATTR_KPARAM_INFO
	.align		4
.L_118:
        /*0018*/ 	.byte	0x04, 0x17
        /*001a*/ 	.short	(.L_120 - .L_119)
.L_119:
        /*001c*/ 	.word	0x00000000
        /*0020*/ 	.short	0x0006
        /*0022*/ 	.short	0x0024
        /*0024*/ 	.byte	0x00, 0xf0, 0x11, 0x00


	//----- nvinfo : EIATTR_KPARAM_INFO
	.align		4
.L_120:
        /*0028*/ 	.byte	0x04, 0x17
        /*002a*/ 	.short	(.L_122 - .L_121)
.L_121:
        /*002c*/ 	.word	0x00000000
        /*0030*/ 	.short	0x0005
        /*0032*/ 	.short	0x0020
        /*0034*/ 	.byte	0x00, 0xf0, 0x11, 0x00


	//----- nvinfo : EIATTR_KPARAM_INFO
	.align		4
.L_122:
        /*0038*/ 	.byte	0x04, 0x17
        /*003a*/ 	.short	(.L_124 - .L_123)
.L_123:
        /*003c*/ 	.word	0x00000000
        /*0040*/ 	.short	0x0004
        /*0042*/ 	.short	0x001c
        /*0044*/ 	.byte	0x00, 0xf0, 0x11, 0x00


	//----- nvinfo : EIATTR_KPARAM_INFO
	.align		4
.L_124:
        /*0048*/ 	.byte	0x04, 0x17
        /*004a*/ 	.short	(.L_126 - .L_125)
.L_125:
        /*004c*/ 	.word	0x00000000
        /*0050*/ 	.short	0x0003
        /*0052*/ 	.short	0x0018
        /*0054*/ 	.byte	0x00, 0xf0, 0x11, 0x00


	//----- nvinfo : EIATTR_KPARAM_INFO
	.align		4
.L_126:
        /*0058*/ 	.byte	0x04, 0x17
        /*005a*/ 	.short	(.L_128 - .L_127)
.L_127:
        /*005c*/ 	.word	0x00000000
        /*0060*/ 	.short	0x0002
        /*0062*/ 	.short	0x0010
        /*0064*/ 	.byte	0x00, 0xf5, 0x21, 0x00


	//----- nvinfo : EIATTR_KPARAM_INFO
	.align		4
.L_128:
        /*0068*/ 	.byte	0x04, 0x17
        /*006a*/ 	.short	(.L_130 - .L_129)
.L_129:
        /*006c*/ 	.word	0x00000000
        /*0070*/ 	.short	0x0001
        /*0072*/ 	.short	0x0008
        /*0074*/ 	.byte	0x00, 0xf5, 0x21, 0x00


	//----- nvinfo : EIATTR_KPARAM_INFO
	.align		4
.L_130:
        /*0078*/ 	.byte	0x04, 0x17
        /*007a*/ 	.short	(.L_132 - .L_131)
.L_131:
        /*007c*/ 	.word	0x00000000
        /*0080*/ 	.short	0x0000
        /*0082*/ 	.short	0x0000
        /*0084*/ 	.byte	0x00, 0xf5, 0x21, 0x00


	//----- nvinfo : EIATTR_SPARSE_MMA_MASK
	.align		4
.L_132:
        /*0088*/ 	.byte	0x03, 0x50
        /*008a*/ 	.short	0x0000


	//----- nvinfo : EIATTR_MAXREG_COUNT
	.align		4
        /*008c*/ 	.byte	0x03, 0x1b
        /*008e*/ 	.short	0x00ff


	//----- nvinfo : EIATTR_NUM_BARRIERS
	.align		4
        /*0090*/ 	.byte	0x02, 0x4c
        /*0092*/ 	.byte	0x01
	.zero		1


	//----- nvinfo : EIATTR_MERCURY_ISA_VERSION
	.align		4
        /*0094*/ 	.byte	0x03, 0x5f
        /*0096*/ 	.short	0x0101


	//----- nvinfo : EIATTR_VRC_CTA_INIT_COUNT
	.align		4
        /*0098*/ 	.byte	0x02, 0x4a
	.zero		1
	.zero		1


	//----- nvinfo : EIATTR_EXIT_INSTR_OFFSETS
	.align		4
        /*009c*/ 	.byte	0x04, 0x1c
        /*009e*/ 	.short	(.L_134 - .L_133)


	//   ....[0]....
.L_133:
        /*00a0*/ 	.word	0x000003a0


	//   ....[1]....
        /*00a4*/ 	.word	0x00000450


	//   ....[2]....
        /*00a8*/ 	.word	0x00000490


	//   ....[3]....
        /*00ac*/ 	.word	0x00000530


	//----- nvinfo : EIATTR_CRS_STACK_SIZE
	.align		4
.L_134:
        /*00b0*/ 	.byte	0x04, 0x1e
        /*00b2*/ 	.short	(.L_136 - .L_135)
.L_135:
        /*00b4*/ 	.word	0x00000000


	//----- nvinfo : EIATTR_CBANK_PARAM_SIZE
	.align		4
.L_136:
        /*00b8*/ 	.byte	0x03, 0x19
        /*00ba*/ 	.short	0x002c


	//----- nvinfo : EIATTR_PARAM_CBANK
	.align		4
        /*00bc*/ 	.byte	0x04, 0x0a
        /*00be*/ 	.short	(.L_138 - .L_137)
	.align		4
.L_137:
        /*00c0*/ 	.word	index@(.nv.constant0._Z12subsetcomp22PjS_S_jjjjj)
        /*00c4*/ 	.short	0x0380
        /*00c6*/ 	.short	0x002c


	//----- nvinfo : EIATTR_SW_WAR
	.align		4
.L_138:
        /*00c8*/ 	.byte	0x04, 0x36
        /*00ca*/ 	.short	(.L_140 - .L_139)
.L_139:
        /*00cc*/ 	.word	0x00000008
.L_140:


//--------------------- .nv.info._Z7setlockPj     --------------------------
	.section	.nv.info._Z7setlockPj,"",@"SHT_CUDA_INFO"
	.sectionflags	@""
	.align	4


	//----- nvinfo : EIATTR_CUDA_API_VERSION
	.align		4
        /*0000*/ 	.byte	0x04, 0x37
        /*0002*/ 	.short	(.L_142 - .L_141)
.L_141:
        /*0004*/ 	.word	0x00000082


	//----- nvinfo : EIATTR_KPARAM_INFO
	.align		4
.L_142:
        /*0008*/ 	.byte	0x04, 0x17
        /*000a*/ 	.short	(.L_144 - .L_143)
.L_143:
        /*000c*/ 	.word	0x00000000
        /*0010*/ 	.short	0x0000
        /*0012*/ 	.short	0x0000
        /*0014*/ 	.byte	0x00, 0xf5, 0x21, 0x00


	//----- nvinfo : EIATTR_SPARSE_MMA_MASK
	.align		4
.L_144:
        /*0018*/ 	.byte	0x03, 0x50
        /*001a*/ 	.short	0x0000


	//----- nvinfo : EIATTR_MAXREG_COUNT
	.align		4
        /*001c*/ 	.byte	0x03, 0x1b
        /*001e*/ 	.short	0x00ff


	//----- nvinfo : EIATTR_MERCURY_ISA_VERSION
	.align		4
        /*0020*/ 	.byte	0x03, 0x5f
        /*0022*/ 	.short	0x0101


	//----- nvinfo : EIATTR_VRC_CTA_INIT_COUNT
	.align		4
        /*0024*/ 	.byte	0x02, 0x4a
	.zero		1
	.zero		1


	//----- nvinfo : EIATTR_EXIT_INSTR_OFFSETS
	.align		4
        /*0028*/ 	.byte	0x04, 0x1c
        /*002a*/ 	.short	(.L_146 - .L_145)


	//   ....[0]....
.L_145:
        /*002c*/ 	.word	0x00000080


	//----- nvinfo : EIATTR_CBANK_PARAM_SIZE
	.align		4
.L_146:
        /*0030*/ 	.byte	0x03, 0x19
        /*0032*/ 	.short	0x0008


	//----- nvinfo : EIATTR_PARAM_CBANK
	.align		4
        /*0034*/ 	.byte	0x04, 0x0a
        /*0036*/ 	.short	(.L_148 - .L_147)
	.align		4
.L_147:
        /*0038*/ 	.word	index@(.nv.constant0._Z7setlockPj)
        /*003c*/ 	.short	0x0380
        /*003e*/ 	.short	0x0008


	//----- nvinfo : EIATTR_SW_WAR
	.align		4
.L_148:
        /*0040*/ 	.byte	0x04, 0x36
        /*0042*/ 	.short	(.L_150 - .L_149)
.L_149:
        /*0044*/ 	.word	0x00000008
.L_150:


//--------------------- .nv.callgraph             --------------------------
	.section	.nv.callgraph,"",@"SHT_CUDA_CALLGRAPH"
	.align	4
	.sectionentsize	8
	.align		4
        /*0000*/ 	.word	0x00000000
	.align		4
        /*0004*/ 	.word	0xffffffff
	.align		4
        /*0008*/ 	.word	index@(_Z3addPjS_S_)
	.align		4
        /*000c*/ 	.word	index@(vprintf)
	.align		4
        /*0010*/ 	.word	0x00000000
	.align		4
        /*0014*/ 	.word	0xfffffffe
	.align		4
        /*0018*/ 	.word	0x00000000
	.align		4
        /*001c*/ 	.word	0xfffffffd
	.align		4
        /*0020*/ 	.word	0x00000000
	.align		4
        /*0024*/ 	.word	0xfffffffc


//--------------------- .nv.constant4             --------------------------
	.section	.nv.constant4,"a",@progbits
	.align	8
	.align		8
.nv.constant4:
        /*0000*/ 	.dword	vprintf
	.align		8
        /*0008*/ 	.dword	$str


//--------------------- .text._Z3addPjS_S_        --------------------------
	.section	.text._Z3addPjS_S_,"ax",@progbits
	.align	128
        .global         _Z3addPjS_S_
        .type           _Z3addPjS_S_,@function
        .size           _Z3addPjS_S_,(.L_x_50 - _Z3addPjS_S_)
        .other          _Z3addPjS_S_,@"STO_CUDA_ENTRY STV_DEFAULT"
_Z3addPjS_S_:
.text._Z3addPjS_S_:
[----:B------:R-:W0:Y:S01]  /*0000*/  LDC R1, c[0x0][0x37c] ;  /* 0x0000df00ff017b82 */ /* 0x000e220000000800 */
[----:B------:R-:W1:Y:S07]  /*0010*/  S2R R3, SR_CTAID.X ;  /* 0x0000000000037919 */ /* 0x000e6e0000002500 */
[----:B------:R-:W1:Y:S01]  /*0020*/  LDC.64 R4, c[0x0][0x380] ;  /* 0x0000e000ff047b82 */ /* 0x000e620000000a00 */
[----:B------:R-:W2:Y:S01]  /*0030*/  LDCU.64 UR4, c[0x0][0x358] ;  /* 0x00006b00ff0477ac */ /* 0x000ea20008000a00 */
[----:B-1----:R-:W-:-:S06]  /*0040*/  IMAD.WIDE.U32 R4, R3, 0x4, R4 ;  /* 0x0000000403047825 */ /* 0x002fcc00078e0004 */
[----:B------:R-:W1:Y:S01]  /*0050*/  LDC.64 R2, c[0x0][0x388] ;  /* 0x0000e200ff027b82 */ /* 0x000e620000000a00 */
[----:B--2---:R-:W1:Y:S02]  /*0060*/  LDG.E R11, desc[UR4][R4.64] ;  /* 0x00000004040b7981 */ /* 0x004e64000c1e1900 */
[----:B-1----:R-:W-:-:S05]  /*0070*/  IMAD.WIDE.U32 R2, R11, 0x4, R2 ;  /* 0x000000040b027825 */ /* 0x002fca00078e0002 */
[----:B------:R-:W2:Y:S02]  /*0080*/  LDG.E R6, desc[UR4][R2.64] ;  /* 0x0000000402067981 */ /* 0x000ea4000c1e1900 */
[----:B--2---:R-:W-:-:S13]  /*0090*/  ISETP.NE.AND P0, PT, R6, RZ, PT ;  /* 0x000000ff0600720c */ /* 0x004fda0003f05270 */
[----:B0-----:R-:W-:Y:S05]  /*00a0*/  @!P0 BRA `(.L_x_0) ;  /* 0x0000000000888947 */ /* 0x001fea0003800000 */
[----:B------:R-:W0:Y:S01]  /*00b0*/  POPC R0, R11 ;  /* 0x0000000b00007309 */ /* 0x000e220000000000 */
[----:B------:R-:W-:Y:S02]  /*00c0*/  IMAD.MOV.U32 R13, RZ, RZ, R6 ;  /* 0x000000ffff0d7224 */ /* 0x000fe400078e0006 */
[----:B------:R-:W-:Y:S02]  /*00d0*/  IMAD.MOV.U32 R15, RZ, RZ, R11 ;  /* 0x000000ffff0f7224 */ /* 0x000fe400078e000b */
[----:B0-----:R-:W-:-:S05]  /*00e0*/  VIADD R10, R0, 0xffffffff ;  /* 0xffffffff000a7836 */ /* 0x001fca0000000000 */
[----:B------:R-:W-:-:S13]  /*00f0*/  ISETP.NE.AND P0, PT, R10, RZ, PT ;  /* 0x000000ff0a00720c */ /* 0x000fda0003f05270 */
[----:B------:R-:W-:Y:S05]  /*0100*/  @!P0 BRA `(.L_x_1) ;  /* 0x00000000005c8947 */ /* 0x000fea0003800000 */
[----:B------:R-:W0:Y:S01]  /*0110*/  LDC.64 R4, c[0x0][0x388] ;  /* 0x0000e200ff047b82 */ /* 0x000e220000000a00 */
[----:B------:R-:W-:Y:S01]  /*0120*/  SHF.R.U32.HI R12, RZ, 0x1, R0 ;  /* 0x00000001ff0c7819 */ /* 0x000fe20000011600 */
[----:B------:R-:W-:Y:S01]  /*0130*/  IMAD.MOV.U32 R17, RZ, RZ, 0x1 ;  /* 0x00000001ff117424 */ /* 0x000fe200078e00ff */
[----:B------:R-:W-:Y:S01]  /*0140*/  LOP3.LUT R0, RZ, R11, RZ, 0x33, !PT ;  /* 0x0000000bff007212 */ /* 0x000fe200078e33ff */
[----:B------:R-:W-:-:S07]  /*0150*/  IMAD.MOV.U32 R15, RZ, RZ, R11 ;  /* 0x000000ffff0f7224 */ /* 0x000fce00078e000b */
.L_x_3:
[----:B------:R-:W-:Y:S02]  /*0160*/  IMAD.IADD R6, R0, 0x1, R17 ;  /* 0x0000000100067824 */ /* 0x000fe400078e0211 */
[----:B------:R-:W-:-:S03]  /*0170*/  VIADD R17, R17, 0x1 ;  /* 0x0000000111117836 */ /* 0x000fc60000000000 */
[----:B------:R-:W-:Y:S02]  /*0180*/  LOP3.LUT R16, R6, R11, RZ, 0xc0, !PT ;  /* 0x0000000b06107212 */ /* 0x000fe400078ec0ff */
[----:B------:R-:W-:Y:S02]  /*0190*/  SHF.R.U32.HI R6, RZ, R10, R17 ;  /* 0x0000000aff067219 */ /* 0x000fe40000011611 */
[----:B------:R-:W1:Y:S02]  /*01a0*/  POPC R7, R16 ;  /* 0x0000001000077309 */ /* 0x000e640000000000 */
[----:B------:R-:W-:Y:S02]  /*01b0*/  ISETP.NE.AND P0, PT, R6, RZ, PT ;  /* 0x000000ff0600720c */ /* 0x000fe40003f05270 */
[----:B-1----:R-:W-:-:S13]  /*01c0*/  ISETP.GT.U32.AND P1, PT, R7, R12, PT ;  /* 0x0000000c0700720c */ /* 0x002fda0003f24070 */
[----:B------:R-:W-:Y:S05]  /*01d0*/  @P1 BRA `(.L_x_2) ;  /* 0x0000000000241947 */ /* 0x000fea0003800000 */
[C---:B------:R-:W-:Y:S01]  /*01e0*/  LOP3.LUT R7, R16.reuse, R11, RZ, 0x3c, !PT ;  /* 0x0000000b10077212 */ /* 0x040fe200078e3cff */
[----:B0-----:R-:W-:-:S04]  /*01f0*/  IMAD.WIDE.U32 R8, R16, 0x4, R4 ;  /* 0x0000000410087825 */ /* 0x001fc800078e0004 */
[----:B------:R-:W-:Y:S02]  /*0200*/  IMAD.WIDE.U32 R6, R7, 0x4, R4 ;  /* 0x0000000407067825 */ /* 0x000fe400078e0004 */
[----:B------:R-:W2:Y:S04]  /*0210*/  LDG.E R9, desc[UR4][R8.64] ;  /* 0x0000000408097981 */ /* 0x000ea8000c1e1900 */
[----:B------:R-:W2:Y:S02]  /*0220*/  LDG.E R6, desc[UR4][R6.64] ;  /* 0x0000000406067981 */ /* 0x000ea4000c1e1900 */
[----:B--2---:R-:W-:-:S05]  /*0230*/  IMAD.IADD R14, R6, 0x1, R9 ;  /* 0x00000001060e7824 */ /* 0x004fca00078e0209 */
[CC--:B------:R-:W-:Y:S02]  /*0240*/  ISETP.GE.U32.AND P1, PT, R13.reuse, R14.reuse, PT ;  /* 0x0000000e0d00720c */ /* 0x0c0fe40003f26070 */
[----:B------:R-:W-:Y:S02]  /*0250*/  VIMNMX.U32 R13, PT, PT, R13, R14, !PT ;  /* 0x0000000e0d0d7248 */ /* 0x000fe40007fe0000 */
[----:B------:R-:W-:-:S09]  /*0260*/  SEL R15, R16, R15, !P1 ;  /* 0x0000000f100f7207 */ /* 0x000fd20004800000 */
.L_x_2:
[----:B------:R-:W-:Y:S05]  /*0270*/  @!P0 BRA `(.L_x_3) ;  /* 0xfffffffc00b88947 */ /* 0x000fea000383ffff */
.L_x_1:
[----:B0-----:R-:W0:Y:S01]  /*0280*/  LDC.64 R4, c[0x0][0x390] ;  /* 0x0000e400ff047b82 */ /* 0x001e220000000a00 */
[----:B------:R-:W-:Y:S01]  /*0290*/  STG.E desc[UR4][R2.64], R13 ;  /* 0x0000000d02007986 */ /* 0x000fe2000c101904 */
[----:B0-----:R-:W-:-:S05]  /*02a0*/  IMAD.WIDE.U32 R4, R11, 0x4, R4 ;  /* 0x000000040b047825 */ /* 0x001fca00078e0004 */
[----:B------:R-:W-:Y:S01]  /*02b0*/  STG.E desc[UR4][R4.64], R15 ;  /* 0x0000000f04007986 */ /* 0x000fe2000c101904 */
[----:B------:R-:W-:Y:S05]  /*02c0*/  EXIT ;  /* 0x000000000000794d */ /* 0x000fea0003800000 */
.L_x_0:
[----:B------:R-:W-:Y:S01]  /*02d0*/  MOV R0, 0x0 ;  /* 0x0000000000007802 */ /* 0x000fe20000000f00 */
[----:B------:R-:W0:Y:S01]  /*02e0*/  LDCU.64 UR4, c[0x4][0x8] ;  /* 0x01000100ff0477ac */ /* 0x000e220008000a00 */
[----:B------:R-:W-:Y:S02]  /*02f0*/  CS2R R6, SRZ ;  /* 0x0000000000067805 */ /* 0x000fe4000001ff00 */
[----:B------:R1:W2:Y:S01]  /*0300*/  LDC.64 R2, c[0x4][R0] ;  /* 0x0100000000027b82 */ /* 0x0002a20000000a00 */
[----:B0-----:R-:W-:Y:S02]  /*0310*/  IMAD.U32 R4, RZ, RZ, UR4 ;  /* 0x00000004ff047e24 */ /* 0x001fe4000f8e00ff */
[----:B-1----:R-:W-:-:S07]  /*0320*/  IMAD.U32 R5, RZ, RZ, UR5 ;  /* 0x00000005ff057e24 */ /* 0x002fce000f8e00ff */
[----:B------:R-:W-:-:S07]  /*0330*/  LEPC R20, `(.L_x_4) ;  /* 0x000000001014794e */ /* 0x000fce0000000000 */
[----:B--2---:R-:W-:Y:S05]  /*0340*/  CALL.ABS.NOINC R2 ;  /* 0x0000000002007343 */ /* 0x004fea0003c00000 */
.L_x_4:
[----:B------:R-:W-:Y:S05]  /*0350*/  EXIT ;  /* 0x000000000000794d */ /* 0x000fea0003800000 */
.L_x_5:
[----:B------:R-:W-:-:S00]  /*0360*/  BRA `(.L_x_5) ;  /* 0xfffffffc00fc7947 */ /* 0x000fc0000383ffff */
[----:B------:R-:W-:-:S00]  /*0370*/  NOP ;  /* 0x0000000000007918 */ /* 0x000fc00000000000 */
        /* <DEDUP_REMOVED lines=8> */
.L_x_50:


//--------------------- .text._Z10subsetcompPjS_jj --------------------------
	.section	.text._Z10subsetcompPjS_jj,"ax",@progbits
	.align	128
        .global         _Z10subsetcompPjS_jj
        .type           _Z10subsetcompPjS_jj,@function
        .size           _Z10subsetcompPjS_jj,(.L_x_51 - _Z10subsetcompPjS_jj)
        .other          _Z10subsetcompPjS_jj,@"STO_CUDA_ENTRY STV_DEFAULT"
_Z10subsetcompPjS_jj:
.text._Z10subsetcompPjS_jj:
[----:B------:R-:W-:Y:S01]  /*0000*/  LDC R1, c[0x0][0x37c] ;  /* 0x0000df00ff017b82 */ /* 0x000fe20000000800 */
[----:B------:R-:W0:Y:S07]  /*0010*/  S2R R4, SR_TID.X ;  /* 0x0000000000047919 */ /* 0x000e2e0000002100 */
[----:B------:R-:W1:Y:S01]  /*0020*/  LDC.64 R2, c[0x0][0x390] ;  /* 0x0000e400ff027b82 */ /* 0x000e620000000a00 */
[----:B------:R-:W2:Y:S01]  /*0030*/  LDCU.64 UR8, c[0x0][0x358] ;  /* 0x00006b00ff0877ac */ /* 0x000ea20008000a00 */
[----:B------:R-:W-:Y:S01]  /*0040*/  BSSY.RECONVERGENT B0, `(.L_x_6) ;  /* 0x0000015000007945 */ /* 0x000fe20003800200 */
[----:B------:R-:W3:Y:S01]  /*0050*/  S2R R21, SR_CTAID.X ;  /* 0x0000000000157919 */ /* 0x000ee20000002500 */
[----:B0-----:R-:W-:Y:S01]  /*0060*/  ISETP.NE.AND P1, PT, R4, RZ, PT ;  /* 0x000000ff0400720c */ /* 0x001fe20003f25270 */
[----:B---3--:R-:W-:-:S04]  /*0070*/  IMAD R9, R21, 0x200, R4 ;  /* 0x0000020015097824 */ /* 0x008fc800078e0204 */
[----:B-1----:R-:W-:-:S05]  /*0080*/  IMAD.IADD R5, R9, 0x1, -R2 ;  /* 0x0000000109057824 */ /* 0x002fca00078e0a02 */
[----:B------:R-:W-:-:S04]  /*0090*/  LOP3.LUT R11, R5, R2, RZ, 0xc0, !PT ;  /* 0x00000002050b7212 */ /* 0x000fc800078ec0ff */
[----:B------:R-:W0:Y:S02]  /*00a0*/  POPC R0, R11 ;  /* 0x0000000b00007309 */ /* 0x000e240000000000 */
[----:B0-----:R-:W-:-:S13]  /*00b0*/  ISETP.GT.U32.AND P0, PT, R0, R3, PT ;  /* 0x000000030000720c */ /* 0x001fda0003f04070 */
[----:B--2---:R-:W-:Y:S05]  /*00c0*/  @P0 BRA `(.L_x_7) ;  /* 0x0000000000300947 */ /* 0x004fea0003800000 */
[----:B------:R-:W0:Y:S01]  /*00d0*/  LDC.64 R6, c[0x0][0x380] ;  /* 0x0000e000ff067b82 */ /* 0x000e220000000a00 */
[----:B------:R-:W-:-:S05]  /*00e0*/  LOP3.LUT R5, R11, R2, RZ, 0x3c, !PT ;  /* 0x000000020b057212 */ /* 0x000fca00078e3cff */
[----:B0-----:R-:W-:-:S04]  /*00f0*/  IMAD.WIDE.U32 R4, R5, 0x4, R6 ;  /* 0x0000000405047825 */ /* 0x001fc800078e0006 */
[----:B------:R-:W-:Y:S02]  /*0100*/  IMAD.WIDE.U32 R6, R11, 0x4, R6 ;  /* 0x000000040b067825 */ /* 0x000fe400078e0006 */
[----:B------:R-:W2:Y:S04]  /*0110*/  LDG.E R4, desc[UR8][R4.64] ;  /* 0x0000000804047981 */ /* 0x000ea8000c1e1900 */
[----:B------:R-:W2:Y:S01]  /*0120*/  LDG.E R7, desc[UR8][R6.64] ;  /* 0x0000000806077981 */ /* 0x000ea2000c1e1900 */
[----:B------:R-:W0:Y:S01]  /*0130*/  S2UR UR5, SR_CgaCtaId ;  /* 0x00000000000579c3 */ /* 0x000e220000008800 */
[----:B------:R-:W-:Y:S02]  /*0140*/  UMOV UR4, 0x400 ;  /* 0x0000040000047882 */ /* 0x000fe40000000000 */
[----:B0-----:R-:W-:-:S06]  /*0150*/  ULEA UR4, UR5, UR4, 0x18 ;  /* 0x0000000405047291 */ /* 0x001fcc000f8ec0ff */
[----:B------:R-:W-:Y:S01]  /*0160*/  LEA R9, R9, UR4, 0x2 ;  /* 0x0000000409097c11 */ /* 0x000fe2000f8e10ff */
[----:B--2---:R-:W-:-:S05]  /*0170*/  IMAD.IADD R0, R4, 0x1, R7 ;  /* 0x0000000104007824 */ /* 0x004fca00078e0207 */
[----:B------:R0:W-:Y:S02]  /*0180*/  STS [R9], R0 ;  /* 0x0000000009007388 */ /* 0x0001e40000000800 */
.L_x_7:
[----:B------:R-:W-:Y:S05]  /*0190*/  BSYNC.RECONVERGENT B0 ;  /* 0x0000000000007941 */ /* 0x000fea0003800200 */
.L_x_6:
[----:B------:R-:W-:Y:S06]  /*01a0*/  BAR.SYNC.DEFER_BLOCKING 0x0 ;  /* 0x0000000000007b1d */ /* 0x000fec0000010000 */
[----:B------:R-:W-:Y:S05]  /*01b0*/  @P1 EXIT ;  /* 0x000000000000194d */ /* 0x000fea0003800000 */
[----:B------:R-:W1:Y:S01]  /*01c0*/  LDCU UR7, c[0x0][0x360] ;  /* 0x00006c00ff0777ac */ /* 0x000e620008000800 */
[----:B0-----:R-:W-:Y:S02]  /*01d0*/  IMAD.MOV.U32 R0, RZ, RZ, RZ ;  /* 0x000000ffff007224 */ /* 0x001fe400078e00ff */
[----:B------:R-:W-:Y:S01]  /*01e0*/  IMAD.MOV.U32 R23, RZ, RZ, RZ ;  /* 0x000000ffff177224 */ /* 0x000fe200078e00ff */
[----:B-1----:R-:W-:Y:S02]  /*01f0*/  UISETP.GE.U32.AND UP0, UPT, UR7, 0x10, UPT ;  /* 0x000000100700788c */ /* 0x002fe4000bf06070 */
[----:B------:R-:W-:-:S07]  /*0200*/  ULOP3.LUT UR6, UR7, 0xf, URZ, 0xc0, !UPT ;  /* 0x0000000f07067892 */ /* 0x000fce000f8ec0ff */
[----:B------:R-:W-:Y:S05]  /*0210*/  BRA.U !UP0, `(.L_x_8) ;  /* 0x0000000508007547 */ /* 0x000fea000b800000 */
[----:B------:R-:W0:Y:S01]  /*0220*/  S2UR UR5, SR_CgaCtaId ;  /* 0x00000000000579c3 */ /* 0x000e220000008800 */
[----:B------:R-:W-:Y:S01]  /*0230*/  UMOV UR4, 0x400 ;  /* 0x0000040000047882 */ /* 0x000fe20000000000 */
[----:B------:R-:W-:Y:S02]  /*0240*/  IMAD.MOV.U32 R0, RZ, RZ, RZ ;  /* 0x000000ffff007224 */ /* 0x000fe400078e00ff */
[----:B------:R-:W-:Y:S01]  /*0250*/  IMAD.MOV.U32 R20, RZ, RZ, RZ ;  /* 0x000000ffff147224 */ /* 0x000fe200078e00ff */
[----:B0-----:R-:W-:Y:S02]  /*0260*/  ULEA UR4, UR5, UR4, 0x18 ;  /* 0x0000000405047291 */ /* 0x001fe4000f8ec0ff */
[----:B------:R-:W-:Y:S02]  /*0270*/  ULOP3.LUT UR5, UR7, 0x7f0, URZ, 0xc0, !UPT ;  /* 0x000007f007057892 */ /* 0x000fe4000f8ec0ff */
[----:B------:R-:W-:-:S04]  /*0280*/  UIADD3 UR4, UPT, UPT, UR4, 0x20, URZ ;  /* 0x0000002004047890 */ /* 0x000fc8000fffe0ff */
[----:B------:R-:W-:-:S08]  /*0290*/  IMAD.U32 R23, RZ, RZ, UR5 ;  /* 0x00000005ff177e24 */ /* 0x000fd0000f8e00ff */
.L_x_9:
[----:B------:R-:W0:Y:S04]  /*02a0*/  LDS.128 R4, [UR4+-0x20] ;  /* 0xffffe004ff047984 */ /* 0x000e280008000c00 */
[----:B------:R-:W1:Y:S04]  /*02b0*/  LDS.128 R8, [UR4+-0x10] ;  /* 0xfffff004ff087984 */ /* 0x000e680008000c00 */
[----:B------:R-:W2:Y:S01]  /*02c0*/  LDS.128 R12, [UR4] ;  /* 0x00000004ff0c7984 */ /* 0x000ea20008000c00 */
[CC--:B0-----:R-:W-:Y:S02]  /*02d0*/  VIMNMX.U32 R16, PT, PT, R4.reuse, R3.reuse, !PT ;  /* 0x0000000304107248 */ /* 0x0c1fe40007fe0000 */
[----:B------:R-:W-:-:S02]  /*02e0*/  ISETP.GT.U32.AND P2, PT, R4, R3, PT ;  /* 0x000000030400720c */ /* 0x000fc40003f44070 */
[----:B------:R-:W-:Y:S02]  /*02f0*/  VIMNMX.U32 R25, PT, PT, R16, R5, !PT ;  /* 0x0000000510197248 */ /* 0x000fe40007fe0000 */
[----:B------:R-:W-:Y:S02]  /*0300*/  ISETP.GT.U32.AND P3, PT, R5, R16, PT ;  /* 0x000000100500720c */ /* 0x000fe40003f64070 */
[----:B------:R-:W0:Y:S01]  /*0310*/  LDS.128 R16, [UR4+0x10] ;  /* 0x00001004ff107984 */ /* 0x000e220008000c00 */
[----:B------:R-:W-:Y:S01]  /*0320*/  VIMNMX.U32 R22, PT, PT, R25, R6, !PT ;  /* 0x0000000619167248 */ /* 0x000fe20007fe0000 */
[----:B------:R-:W-:Y:S01]  /*0330*/  UIADD3 UR4, UPT, UPT, UR4, 0x40, URZ ;  /* 0x0000004004047890 */ /* 0x000fe2000fffe0ff */
[----:B------:R-:W-:Y:S02]  /*0340*/  ISETP.GT.U32.AND P0, PT, R6, R25, PT ;  /* 0x000000190600720c */ /* 0x000fe40003f04070 */
[----:B------:R-:W-:Y:S02]  /*0350*/  VIMNMX.U32 R3, PT, PT, R22, R7, !PT ;  /* 0x0000000716037248 */ /* 0x000fe40007fe0000 */
[----:B------:R-:W-:-:S02]  /*0360*/  ISETP.GT.U32.AND P1, PT, R7, R22, PT ;  /* 0x000000160700720c */ /* 0x000fc40003f24070 */
[----:B-1----:R-:W-:Y:S02]  /*0370*/  VIMNMX.U32 R4, PT, PT, R3, R8, !PT ;  /* 0x0000000803047248 */ /* 0x002fe40007fe0000 */
[C---:B------:R-:W-:Y:S01]  /*0380*/  SEL R0, R20.reuse, R0, P2 ;  /* 0x0000000014007207 */ /* 0x040fe20001000000 */
[----:B------:R-:W-:Y:S01]  /*0390*/  @P3 VIADD R0, R20, 0x1 ;  /* 0x0000000114003836 */ /* 0x000fe20000000000 */
[----:B------:R-:W-:Y:S02]  /*03a0*/  ISETP.GT.U32.AND P2, PT, R8, R3, PT ;  /* 0x000000030800720c */ /* 0x000fe40003f44070 */
[----:B------:R-:W-:Y:S01]  /*03b0*/  VIMNMX.U32 R3, PT, PT, R4, R9, !PT ;  /* 0x0000000904037248 */ /* 0x000fe20007fe0000 */
[C---:B------:R-:W-:Y:S01]  /*03c0*/  @P0 VIADD R0, R20.reuse, 0x2 ;  /* 0x0000000214000836 */ /* 0x040fe20000000000 */
[----:B------:R-:W-:Y:S02]  /*03d0*/  ISETP.GT.U32.AND P3, PT, R9, R4, PT ;  /* 0x000000040900720c */ /* 0x000fe40003f64070 */
[----:B------:R-:W-:Y:S01]  /*03e0*/  VIMNMX.U32 R4, PT, PT, R3, R10, !PT ;  /* 0x0000000a03047248 */ /* 0x000fe20007fe0000 */
[----:B------:R-:W-:Y:S01]  /*03f0*/  @P1 VIADD R0, R20, 0x3 ;  /* 0x0000000314001836 */ /* 0x000fe20000000000 */
[----:B------:R-:W-:-:S02]  /*0400*/  ISETP.GT.U32.AND P0, PT, R10, R3, PT ;  /* 0x000000030a00720c */ /* 0x000fc40003f04070 */
[----:B------:R-:W-:Y:S02]  /*0410*/  VIMNMX.U32 R3, PT, PT, R4, R11, !PT ;  /* 0x0000000b04037248 */ /* 0x000fe40007fe0000 */
[----:B------:R-:W-:Y:S01]  /*0420*/  ISETP.GT.U32.AND P1, PT, R11, R4, PT ;  /* 0x000000040b00720c */ /* 0x000fe20003f24070 */
[----:B------:R-:W-:Y:S01]  /*0430*/  @P2 VIADD R0, R20, 0x4 ;  /* 0x0000000414002836 */ /* 0x000fe20000000000 */
[----:B--2---:R-:W-:Y:S02]  /*0440*/  VIMNMX.U32 R4, PT, PT, R3, R12, !PT ;  /* 0x0000000c03047248 */ /* 0x004fe40007fe0000 */
[----:B------:R-:W-:Y:S01]  /*0450*/  ISETP.GT.U32.AND P2, PT, R12, R3, PT ;  /* 0x000000030c00720c */ /* 0x000fe20003f44070 */
[----:B------:R-:W-:Y:S01]  /*0460*/  @P3 VIADD R0, R20, 0x5 ;  /* 0x0000000514003836 */ /* 0x000fe20000000000 */
[----:B------:R-:W-:Y:S02]  /*0470*/  VIMNMX.U32 R3, PT, PT, R4, R13, !PT ;  /* 0x0000000d04037248 */ /* 0x000fe40007fe0000 */
[----:B------:R-:W-:Y:S01]  /*0480*/  ISETP.GT.U32.AND P3, PT, R13, R4, PT ;  /* 0x000000040d00720c */ /* 0x000fe20003f64070 */
[----:B------:R-:W-:Y:S01]  /*0490*/  @P0 VIADD R0, R20, 0x6 ;  /* 0x0000000614000836 */ /* 0x000fe20000000000 */
[----:B------:R-:W-:-:S02]  /*04a0*/  VIMNMX.U32 R4, PT, PT, R3, R14, !PT ;  /* 0x0000000e03047248 */ /* 0x000fc40007fe0000 */
[----:B------:R-:W-:Y:S01]  /*04b0*/  ISETP.GT.U32.AND P0, PT, R14, R3, PT ;  /* 0x000000030e00720c */ /* 0x000fe20003f04070 */
[----:B------:R-:W-:Y:S01]  /*04c0*/  @P1 VIADD R0, R20, 0x7 ;  /* 0x0000000714001836 */ /* 0x000fe20000000000 */
[----:B------:R-:W-:Y:S02]  /*04d0*/  VIMNMX.U32 R3, PT, PT, R4, R15, !PT ;  /* 0x0000000f04037248 */ /* 0x000fe40007fe0000 */
[----:B------:R-:W-:Y:S01]  /*04e0*/  ISETP.GT.U32.AND P1, PT, R15, R4, PT ;  /* 0x000000040f00720c */ /* 0x000fe20003f24070 */
[----:B------:R-:W-:Y:S01]  /*04f0*/  @P2 VIADD R0, R20, 0x8 ;  /* 0x0000000814002836 */ /* 0x000fe20000000000 */
[----:B0-----:R-:W-:Y:S02]  /*0500*/  VIMNMX.U32 R4, PT, PT, R3, R16, !PT ;  /* 0x0000001003047248 */ /* 0x001fe40007fe0000 */
[----:B------:R-:W-:Y:S01]  /*0510*/  ISETP.GT.U32.AND P2, PT, R16, R3, PT ;  /* 0x000000031000720c */ /* 0x000fe20003f44070 */
[----:B------:R-:W-:Y:S01]  /*0520*/  @P3 VIADD R0, R20, 0x9 ;  /* 0x0000000914003836 */ /* 0x000fe20000000000 */
[----:B------:R-:W-:-:S02]  /*0530*/  VIMNMX.U32 R3, PT, PT, R4, R17, !PT ;  /* 0x0000001104037248 */ /* 0x000fc40007fe0000 */
[----:B------:R-:W-:Y:S01]  /*0540*/  ISETP.GT.U32.AND P3, PT, R17, R4, PT ;  /* 0x000000041100720c */ /* 0x000fe20003f64070 */
[----:B------:R-:W-:Y:S01]  /*0550*/  @P0 VIADD R0, R20, 0xa ;  /* 0x0000000a14000836 */ /* 0x000fe20000000000 */
[----:B------:R-:W-:Y:S02]  /*0560*/  ISETP.GT.U32.AND P0, PT, R18, R3, PT ;  /* 0x000000031200720c */ /* 0x000fe40003f04070 */
[----:B------:R-:W-:Y:S01]  /*0570*/  VIMNMX.U32 R18, PT, PT, R3, R18, !PT ;  /* 0x0000001203127248 */ /* 0x000fe20007fe0000 */
[----:B------:R-:W-:-:S03]  /*0580*/  @P1 VIADD R0, R20, 0xb ;  /* 0x0000000b14001836 */ /* 0x000fc60000000000 */
[----:B------:R-:W-:Y:S01]  /*0590*/  ISETP.GT.U32.AND P1, PT, R19, R18, PT ;  /* 0x000000121300720c */ /* 0x000fe20003f24070 */
[----:B------:R-:W-:Y:S01]  /*05a0*/  @P2 VIADD R0, R20, 0xc ;  /* 0x0000000c14002836 */ /* 0x000fe20000000000 */
[----:B------:R-:W-:-:S03]  /*05b0*/  VIMNMX.U32 R3, PT, PT, R18, R19, !PT ;  /* 0x0000001312037248 */ /* 0x000fc60007fe0000 */
[C---:B------:R-:W-:Y:S02]  /*05c0*/  @P3 VIADD R0, R20.reuse, 0xd ;  /* 0x0000000d14003836 */ /* 0x040fe40000000000 */
[----:B------:R-:W-:-:S06]  /*05d0*/  @P0 VIADD R0, R20, 0xe ;  /* 0x0000000e14000836 */ /* 0x000fcc0000000000 */
[C---:B------:R-:W-:Y:S02]  /*05e0*/  @P1 VIADD R0, R20.reuse, 0xf ;  /* 0x0000000f14001836 */ /* 0x040fe40000000000 */
[----:B------:R-:W-:-:S05]  /*05f0*/  VIADD R20, R20, 0x10 ;  /* 0x0000001014147836 */ /* 0x000fca0000000000 */
[----:B------:R-:W-:-:S13]  /*0600*/  ISETP.NE.AND P0, PT, R20, R23, PT ;  /* 0x000000171400720c */ /* 0x000fda0003f05270 */
[----:B------:R-:W-:Y:S05]  /*0610*/  @P0 BRA `(.L_x_9) ;  /* 0xfffffffc00200947 */ /* 0x000fea000383ffff */
.L_x_8:
[----:B------:R-:W-:-:S09]  /*0620*/  UISETP.NE.AND UP0, UPT, UR6, URZ, UPT ;  /* 0x000000ff0600728c */ /* 0x000fd2000bf05270 */
[----:B------:R-:W-:Y:S05]  /*0630*/  BRA.U !UP0, `(.L_x_10) ;  /* 0x0000000508487547 */ /* 0x000fea000b800000 */
[----:B------:R-:W-:Y:S02]  /*0640*/  UISETP.GE.U32.AND UP0, UPT, UR6, 0x8, UPT ;  /* 0x000000080600788c */ /* 0x000fe4000bf06070 */
[----:B------:R-:W-:-:S04]  /*0650*/  ULOP3.LUT UR5, UR7, 0x7, URZ, 0xc0, !UPT ;  /* 0x0000000707057892 */ /* 0x000fc8000f8ec0ff */
[----:B------:R-:W-:-:S03]  /*0660*/  UISETP.NE.AND UP1, UPT, UR5, URZ, UPT ;  /* 0x000000ff0500728c */ /* 0x000fc6000bf25270 */
[----:B------:R-:W-:Y:S08]  /*0670*/  BRA.U !UP0, `(.L_x_11) ;  /* 0x0000000108947547 */ /* 0x000ff0000b800000 */
[----:B------:R-:W0:Y:S01]  /*0680*/  S2R R5, SR_CgaCtaId ;  /* 0x0000000000057919 */ /* 0x000e220000008800 */
[----:B------:R-:W-:-:S04]  /*0690*/  MOV R4, 0x400 ;  /* 0x0000040000047802 */ /* 0x000fc80000000f00 */
[----:B0-----:R-:W-:-:S05]  /*06a0*/  LEA R4, R5, R4, 0x18 ;  /* 0x0000000405047211 */ /* 0x001fca00078ec0ff */
[----:B------:R-:W-:-:S05]  /*06b0*/  IMAD R4, R23, 0x4, R4 ;  /* 0x0000000417047824 */ /* 0x000fca00078e0204 */
[----:B------:R-:W0:Y:S04]  /*06c0*/  LDS R6, [R4] ;  /* 0x0000000004067984 */ /* 0x000e280000000800 */
[----:B------:R-:W1:Y:S04]  /*06d0*/  LDS R8, [R4+0x4] ;  /* 0x0000040004087984 */ /* 0x000e680000000800 */
[----:B------:R-:W2:Y:S04]  /*06e0*/  LDS R10, [R4+0x8] ;  /* 0x00000800040a7984 */ /* 0x000ea80000000800 */
[----:B------:R-:W3:Y:S04]  /*06f0*/  LDS R12, [R4+0xc] ;  /* 0x00000c00040c7984 */ /* 0x000ee80000000800 */
[----:B------:R-:W4:Y:S04]  /*0700*/  LDS R14, [R4+0x10] ;  /* 0x00001000040e7984 */ /* 0x000f280000000800 */
[----:B------:R-:W5:Y:S04]  /*0710*/  LDS R16, [R4+0x14] ;  /* 0x0000140004107984 */ /* 0x000f680000000800 */
[----:B------:R-:W5:Y:S04]  /*0720*/  LDS R18, [R4+0x18] ;  /* 0x0000180004127984 */ /* 0x000f680000000800 */
[----:B------:R-:W5:Y:S01]  /*0730*/  LDS R20, [R4+0x1c] ;  /* 0x00001c0004147984 */ /* 0x000f620000000800 */
[----:B0-----:R-:W-:-:S02]  /*0740*/  VIMNMX.U32 R5, PT, PT, R3, R6, !PT ;  /* 0x0000000603057248 */ /* 0x001fc40007fe0000 */
[----:B------:R-:W-:Y:S02]  /*0750*/  ISETP.GT.U32.AND P2, PT, R6, R3, PT ;  /* 0x000000030600720c */ /* 0x000fe40003f44070 */
[----:B-1----:R-:W-:Y:S02]  /*0760*/  VIMNMX.U32 R7, PT, PT, R5, R8, !PT ;  /* 0x0000000805077248 */ /* 0x002fe40007fe0000 */
[----:B------:R-:W-:Y:S02]  /*0770*/  ISETP.GT.U32.AND P3, PT, R8, R5, PT ;  /* 0x000000050800720c */ /* 0x000fe40003f64070 */
[----:B--2---:R-:W-:Y:S02]  /*0780*/  VIMNMX.U32 R5, PT, PT, R7, R10, !PT ;  /* 0x0000000a07057248 */ /* 0x004fe40007fe0000 */
[----:B------:R-:W-:Y:S02]  /*0790*/  ISETP.GT.U32.AND P0, PT, R10, R7, PT ;  /* 0x000000070a00720c */ /* 0x000fe40003f04070 */
[----:B---3--:R-:W-:-:S02]  /*07a0*/  VIMNMX.U32 R3, PT, PT, R5, R12, !PT ;  /* 0x0000000c05037248 */ /* 0x008fc40007fe0000 */
[----:B------:R-:W-:Y:S02]  /*07b0*/  ISETP.GT.U32.AND P1, PT, R12, R5, PT ;  /* 0x000000050c00720c */ /* 0x000fe40003f24070 */
[----:B----4-:R-:W-:Y:S02]  /*07c0*/  VIMNMX.U32 R5, PT, PT, R3, R14, !PT ;  /* 0x0000000e03057248 */ /* 0x010fe40007fe0000 */
[C---:B------:R-:W-:Y:S01]  /*07d0*/  SEL R0, R23.reuse, R0, P2 ;  /* 0x0000000017007207 */ /* 0x040fe20001000000 */
[----:B------:R-:W-:Y:S01]  /*07e0*/  @P3 VIADD R0, R23, 0x1 ;  /* 0x0000000117003836 */ /* 0x000fe20000000000 */
[----:B------:R-:W-:Y:S02]  /*07f0*/  ISETP.GT.U32.AND P2, PT, R14, R3, PT ;  /* 0x000000030e00720c */ /* 0x000fe40003f44070 */
[----:B-----5:R-:W-:Y:S01]  /*0800*/  VIMNMX.U32 R3, PT, PT, R5, R16, !PT ;  /* 0x0000001005037248 */ /* 0x020fe20007fe0000 */
[----:B------:R-:W-:Y:S01]  /*0810*/  @P0 VIADD R0, R23, 0x2 ;  /* 0x0000000217000836 */ /* 0x000fe20000000000 */
[----:B------:R-:W-:-:S02]  /*0820*/  ISETP.GT.U32.AND P3, PT, R16, R5, PT ;  /* 0x000000051000720c */ /* 0x000fc40003f64070 */
[----:B------:R-:W-:Y:S01]  /*0830*/  ISETP.GT.U32.AND P0, PT, R18, R3, PT ;  /* 0x000000031200720c */ /* 0x000fe20003f04070 */
[----:B------:R-:W-:Y:S01]  /*0840*/  @P1 VIADD R0, R23, 0x3 ;  /* 0x0000000317001836 */ /* 0x000fe20000000000 */
[----:B------:R-:W-:-:S04]  /*0850*/  VIMNMX.U32 R3, PT, PT, R3, R18, !PT ;  /* 0x0000001203037248 */ /* 0x000fc80007fe0000 */
[----:B------:R-:W-:Y:S01]  /*0860*/  ISETP.GT.U32.AND P1, PT, R20, R3, PT ;  /* 0x000000031400720c */ /* 0x000fe20003f24070 */
[----:B------:R-:W-:Y:S01]  /*0870*/  @P2 VIADD R0, R23, 0x4 ;  /* 0x0000000417002836 */ /* 0x000fe20000000000 */
[----:B------:R-:W-:-:S03]  /*0880*/  VIMNMX.U32 R3, PT, PT, R3, R20, !PT ;  /* 0x0000001403037248 */ /* 0x000fc60007fe0000 */
[C---:B------:R-:W-:Y:S02]  /*0890*/  @P3 VIADD R0, R23.reuse, 0x5 ;  /* 0x0000000517003836 */ /* 0x040fe40000000000 */
[----:B------:R-:W-:-:S06]  /*08a0*/  @P0 VIADD R0, R23, 0x6 ;  /* 0x0000000617000836 */ /* 0x000fcc0000000000 */
[C---:B------:R-:W-:Y:S02]  /*08b0*/  @P1 VIADD R0, R23.reuse, 0x7 ;  /* 0x0000000717001836 */ /* 0x040fe40000000000 */
[----:B------:R-:W-:-:S07]  /*08c0*/  VIADD R23, R23, 0x8 ;  /* 0x0000000817177836 */ /* 0x000fce0000000000 */
.L_x_11:
        /* <DEDUP_REMOVED lines=12> */
[----:B------:R-:W3:Y:S01]  /*0990*/  LDS R12, [R4+0xc] ;  /* 0x00000c00040c7984 */ /* 0x000ee20000000800 */
[----:B0-----:R-:W-:-:S02]  /*09a0*/  VIMNMX.U32 R5, PT, PT, R3, R6, !PT ;  /* 0x0000000603057248 */ /* 0x001fc40007fe0000 */
[----:B------:R-:W-:Y:S02]  /*09b0*/  ISETP.GT.U32.AND P0, PT, R6, R3, PT ;  /* 0x000000030600720c */ /* 0x000fe40003f04070 */
[----:B-1----:R-:W-:Y:S02]  /*09c0*/  VIMNMX.U32 R7, PT, PT, R5, R8, !PT ;  /* 0x0000000805077248 */ /* 0x002fe40007fe0000 */
[----:B------:R-:W-:Y:S02]  /*09d0*/  ISETP.GT.U32.AND P1, PT, R8, R5, PT ;  /* 0x000000050800720c */ /* 0x000fe40003f24070 */
[----:B--2---:R-:W-:Y:S02]  /*09e0*/  ISETP.GT.U32.AND P2, PT, R10, R7, PT ;  /* 0x000000070a00720c */ /* 0x004fe40003f44070 */
[----:B------:R-:W-:Y:S02]  /*09f0*/  VIMNMX.U32 R7, PT, PT, R7, R10, !PT ;  /* 0x0000000a07077248 */ /* 0x000fe40007fe0000 */
[----:B------:R-:W-:-:S02]  /*0a00*/  SEL R0, R23, R0, P0 ;  /* 0x0000000017007207 */ /* 0x000fc40000000000 */
[----:B---3--:R-:W-:Y:S02]  /*0a10*/  ISETP.GT.U32.AND P3, PT, R12, R7, PT ;  /* 0x000000070c00720c */ /* 0x008fe40003f64070 */
[----:B------:R-:W-:-:S03]  /*0a20*/  VIMNMX.U32 R3, PT, PT, R7, R12, !PT ;  /* 0x0000000c07037248 */ /* 0x000fc60007fe0000 */
[C---:B------:R-:W-:Y:S02]  /*0a30*/  @P1 VIADD R0, R23.reuse, 0x1 ;  /* 0x0000000117001836 */ /* 0x040fe40000000000 */
[----:B------:R-:W-:-:S06]  /*0a40*/  @P2 VIADD R0, R23, 0x2 ;  /* 0x0000000217002836 */ /* 0x000fcc0000000000 */
[C---:B------:R-:W-:Y:S02]  /*0a50*/  @P3 VIADD R0, R23.reuse, 0x3 ;  /* 0x0000000317003836 */ /* 0x040fe40000000000 */
[----:B------:R-:W-:-:S07]  /*0a60*/  VIADD R23, R23, 0x4 ;  /* 0x0000000417177836 */ /* 0x000fce0000000000 */
.L_x_12:
[----:B------:R-:W-:Y:S05]  /*0a70*/  BRA.U !UP1, `(.L_x_10) ;  /* 0x0000000109387547 */ /* 0x000fea000b800000 */
[----:B------:R-:W0:Y:S01]  /*0a80*/  S2R R5, SR_CgaCtaId ;  /* 0x0000000000057919 */ /* 0x000e220000008800 */
[----:B------:R-:W-:Y:S01]  /*0a90*/  MOV R4, 0x400 ;  /* 0x0000040000047802 */ /* 0x000fe20000000f00 */
[----:B------:R-:W-:-:S03]  /*0aa0*/  UIADD3 UR4, UPT, UPT, -UR4, URZ, URZ ;  /* 0x000000ff04047290 */ /* 0x000fc6000fffe1ff */
[----:B0-----:R-:W-:-:S05]  /*0ab0*/  LEA R4, R5, R4, 0x18 ;  /* 0x0000000405047211 */ /* 0x001fca00078ec0ff */
[----:B------:R-:W-:-:S07]  /*0ac0*/  IMAD R4, R23, 0x4, R4 ;  /* 0x0000000417047824 */ /* 0x000fce00078e0204 */
.L_x_13:
[----:B------:R0:W1:Y:S01]  /*0ad0*/  LDS R6, [R4] ;  /* 0x0000000004067984 */ /* 0x0000620000000800 */
[----:B------:R-:W-:-:S04]  /*0ae0*/  UIADD3 UR4, UPT, UPT, UR4, 0x1, URZ ;  /* 0x0000000104047890 */ /* 0x000fc8000fffe0ff */
[----:B------:R-:W-:Y:S01]  /*0af0*/  UISETP.NE.AND UP0, UPT, UR4, URZ, UPT ;  /* 0x000000ff0400728c */ /* 0x000fe2000bf05270 */
[----:B0-----:R-:W-:Y:S01]  /*0b00*/  VIADD R4, R4, 0x4 ;  /* 0x0000000404047836 */ /* 0x001fe20000000000 */
[CC--:B-1----:R-:W-:Y:S02]  /*0b10*/  ISETP.GT.U32.AND P0, PT, R6.reuse, R3.reuse, PT ;  /* 0x000000030600720c */ /* 0x0c2fe40003f04070 */
[----:B------:R-:W-:Y:S02]  /*0b20*/  VIMNMX.U32 R3, PT, PT, R6, R3, !PT ;  /* 0x0000000306037248 */ /* 0x000fe40007fe0000 */
[C---:B------:R-:W-:Y:S01]  /*0b30*/  SEL R0, R23.reuse, R0, P0 ;  /* 0x0000000017007207 */ /* 0x040fe20000000000 */
[----:B------:R-:W-:Y:S02]  /*0b40*/  VIADD R23, R23, 0x1 ;  /* 0x0000000117177836 */ /* 0x000fe40000000000 */
[----:B------:R-:W-:Y:S06]  /*0b50*/  BRA.U UP0, `(.L_x_13) ;  /* 0xfffffffd00dc7547 */ /* 0x000fec000b83ffff */
.L_x_10:
[----:B------:R-:W0:Y:S02]  /*0b60*/  LDC.64 R4, c[0x0][0x380] ;  /* 0x0000e000ff047b82 */ /* 0x000e240000000a00 */
[----:B0-----:R-:W-:-:S06]  /*0b70*/  IMAD.WIDE.U32 R4, R2, 0x4, R4 ;  /* 0x0000000402047825 */ /* 0x001fcc00078e0004 */
[----:B------:R-:W2:Y:S02]  /*0b80*/  ATOMG.E.MAX.STRONG.GPU PT, R4, desc[UR8][R4.64], R3 ;  /* 0x80000003040479a8 */ /* 0x000ea400091ef108 */
[----:B--2---:R-:W-:-:S13]  /*0b90*/  ISETP.GE.U32.AND P0, PT, R4, R3, PT ;  /* 0x000000030400720c */ /* 0x004fda0003f06070 */
[----:B------:R-:W-:Y:S05]  /*0ba0*/  @P0 EXIT ;  /* 0x000000000000094d */ /* 0x000fea0003800000 */
[----:B------:R-:W0:Y:S01]  /*0bb0*/  LDC.64 R4, c[0x0][0x388] ;  /* 0x0000e200ff047b82 */ /* 0x000e220000000a00 */
[----:B------:R-:W-:-:S04]  /*0bc0*/  IMAD R21, R21, UR7, -R2 ;  /* 0x0000000715157c24 */ /* 0x000fc8000f8e0a02 */
[----:B------:R-:W-:-:S05]  /*0bd0*/  IMAD.IADD R21, R21, 0x1, R0 ;  /* 0x0000000115157824 */ /* 0x000fca00078e0200 */
[----:B------:R-:W-:Y:S01]  /*0be0*/  LOP3.LUT R21, R21, R2, RZ, 0xc0, !PT ;  /* 0x0000000215157212 */ /* 0x000fe200078ec0ff */
[----:B0-----:R-:W-:-:S05]  /*0bf0*/  IMAD.WIDE.U32 R4, R2, 0x4, R4 ;  /* 0x0000000402047825 */ /* 0x001fca00078e0004 */
[----:B------:R-:W-:Y:S01]  /*0c00*/  ATOMG.E.EXCH.STRONG.GPU PT, RZ, desc[UR8][R4.64], R21 ;  /* 0x8000001504ff79a8 */ /* 0x000fe2000c1ef108 */
[----:B------:R-:W-:Y:S05]  /*0c10*/  EXIT ;  /* 0x000000000000794d */ /* 0x000fea0003800000 */
.L_x_14:
        /* <DEDUP_REMOVED lines=14> */
.L_x_51:


//--------------------- .text._Z11subsetcomp2PjS_jjjj --------------------------
	.section	.text._Z11subsetcomp2PjS_jjjj,"ax",@progbits
	.align	128
        .global         _Z11subsetcomp2PjS_jjjj
        .type           _Z11subsetcomp2PjS_jjjj,@function
        .size           _Z11subsetcomp2PjS_jjjj,(.L_x_52 - _Z11subsetcomp2PjS_jjjj)
        .other          _Z11subsetcomp2PjS_jjjj,@"STO_CUDA_ENTRY STV_DEFAULT"
_Z11subsetcomp2PjS_jjjj:
.text._Z11subsetcomp2PjS_jjjj:
[----:B------:R-:W-:Y:S01]  /*0000*/  LDC R1, c[0x0][0x37c] ;  /* 0x0000df00ff017b82 */ /* 0x000fe20000000800 */
[----:B------:R-:W0:Y:S01]  /*0010*/  S2R R0, SR_TID.X ;  /* 0x0000000000007919 */ /* 0x000e220000002100 */
[----:B------:R-:W1:Y:S01]  /*0020*/  LDCU.64 UR10, c[0x0][0x358] ;  /* 0x00006b00ff0a77ac */ /* 0x000e620008000a00 */
[----:B------:R-:W-:Y:S01]  /*0030*/  BSSY.RECONVERGENT B0, `(.L_x_15) ;  /* 0x0000057000007945 */ /* 0x000fe20003800200 */
[----:B0-----:R-:W-:-:S13]  /*0040*/  ISETP.NE.AND P0, PT, R0, RZ, PT ;  /* 0x000000ff0000720c */ /* 0x001fda0003f05270 */
[----:B-1----:R-:W-:Y:S05]  /*0050*/  @P0 BRA `(.L_x_16) ;  /* 0x0000000400500947 */ /* 0x002fea0003800000 */
[----:B------:R-:W0:Y:S01]  /*0060*/  S2UR UR6, SR_CgaCtaId ;  /* 0x00000000000679c3 */ /* 0x000e220000008800 */
[----:B------:R-:W1:Y:S01]  /*0070*/  LDCU UR4, c[0x0][0x390] ;  /* 0x00007200ff0477ac */ /* 0x000e620008000800 */
[----:B------:R-:W-:Y:S01]  /*0080*/  UMOV UR8, 0xffffffff ;  /* 0xffffffff00087882 */ /* 0x000fe20000000000 */
[----:B------:R-:W-:-:S05]  /*0090*/  UMOV UR5, 0x400 ;  /* 0x0000040000057882 */ /* 0x000fca0000000000 */
[----:B------:R-:W2:Y:S01]  /*00a0*/  S2UR UR7, SR_CTAID.X ;  /* 0x00000000000779c3 */ /* 0x000ea20000002500 */
[----:B-1----:R-:W-:Y:S02]  /*00b0*/  USHF.L.U32 UR4, UR8, UR4, URZ ;  /* 0x0000000408047299 */ /* 0x002fe400080006ff */
[----:B0-----:R-:W-:-:S04]  /*00c0*/  ULEA UR5, UR6, UR5, 0x18 ;  /* 0x0000000506057291 */ /* 0x001fc8000f8ec0ff */
[----:B------:R-:W-:Y:S01]  /*00d0*/  LOP3.LUT R2, RZ, UR4, RZ, 0x33, !PT ;  /* 0x00000004ff027c12 */ /* 0x000fe2000f8e33ff */
[----:B--2---:R-:W-:-:S04]  /*00e0*/  UISETP.NE.AND UP0, UPT, UR7, URZ, UPT ;  /* 0x000000ff0700728c */ /* 0x004fc8000bf05270 */
[----:B------:R0:W-:Y:S05]  /*00f0*/  STS [UR5], R2 ;  /* 0x00000002ff007988 */ /* 0x0001ea0008000805 */
[----:B0-----:R-:W-:Y:S05]  /*0100*/  BRA.U !UP0, `(.L_x_17) ;  /* 0x0000000508047547 */ /* 0x001fea000b800000 */
[----:B------:R-:W-:Y:S02]  /*0110*/  UISETP.GE.U32.AND UP1, UPT, UR7, 0x4, UPT ;  /* 0x000000040700788c */ /* 0x000fe4000bf26070 */
[----:B------:R-:W-:-:S04]  /*0120*/  ULOP3.LUT UR4, UR7, 0x3, URZ, 0xc0, !UPT ;  /* 0x0000000307047892 */ /* 0x000fc8000f8ec0ff */
[----:B------:R-:W-:-:S03]  /*0130*/  UISETP.NE.AND UP0, UPT, UR4, URZ, UPT ;  /* 0x000000ff0400728c */ /* 0x000fc6000bf05270 */
[----:B------:R-:W-:Y:S08]  /*0140*/  BRA.U !UP1, `(.L_x_18) ;  /* 0x0000000109b47547 */ /* 0x000ff0000b800000 */
[----:B------:R-:W-:-:S04]  /*0150*/  ULOP3.LUT UR6, UR7, 0x7ffffffc, URZ, 0xc0, !UPT ;  /* 0x7ffffffc07067892 */ /* 0x000fc8000f8ec0ff */
[----:B------:R-:W-:-:S12]  /*0160*/  UIADD3 UR6, UPT, UPT, -UR6, URZ, URZ ;  /* 0x000000ff06067290 */ /* 0x000fd8000fffe1ff */
.L_x_19:
[----:B------:R-:W0:Y:S01]  /*0170*/  BREV R5, R2 ;  /* 0x0000000200057301 */ /* 0x000e220000000000 */
[----:B------:R-:W-:Y:S01]  /*0180*/  VIADD R3, R2, 0xffffffff ;  /* 0xffffffff02037836 */ /* 0x000fe20000000000 */
[----:B------:R-:W-:-:S04]  /*0190*/  UIADD3 UR6, UPT, UPT, UR6, 0x4, URZ ;  /* 0x0000000406067890 */ /* 0x000fc8000fffe0ff */
[----:B------:R-:W-:Y:S01]  /*01a0*/  LOP3.LUT R3, R3, R2, RZ, 0xfc, !PT ;  /* 0x0000000203037212 */ /* 0x000fe200078efcff */
[----:B------:R-:W-:-:S04]  /*01b0*/  UISETP.NE.AND UP1, UPT, UR6, URZ, UPT ;  /* 0x000000ff0600728c */ /* 0x000fc8000bf25270 */
[----:B------:R-:W-:Y:S01]  /*01c0*/  VIADD R4, R3, 0x1 ;  /* 0x0000000103047836 */ /* 0x000fe20000000000 */
[----:B0-----:R-:W0:Y:S04]  /*01d0*/  FLO.U32.SH R5, R5 ;  /* 0x0000000500057300 */ /* 0x001e2800000e0400 */
[----:B------:R-:W-:-:S05]  /*01e0*/  LOP3.LUT R3, R4, R3, RZ, 0x30, !PT ;  /* 0x0000000304037212 */ /* 0x000fca00078e30ff */
[----:B------:R-:W-:Y:S02]  /*01f0*/  VIADD R3, R3, 0xffffffff ;  /* 0xffffffff03037836 */ /* 0x000fe40000000000 */
[----:B0-----:R-:W-:-:S05]  /*0200*/  VIADD R6, R5, 0x1 ;  /* 0x0000000105067836 */ /* 0x001fca0000000000 */
[----:B------:R-:W-:-:S04]  /*0210*/  SHF.R.U32.HI R3, RZ, R6, R3 ;  /* 0x00000006ff037219 */ /* 0x000fc80000011603 */
[----:B------:R-:W-:-:S04]  /*0220*/  LOP3.LUT R3, R3, R4, RZ, 0xfc, !PT ;  /* 0x0000000403037212 */ /* 0x000fc800078efcff */
[----:B------:R-:W0:Y:S01]  /*0230*/  BREV R4, R3 ;  /* 0x0000000300047301 */ /* 0x000e220000000000 */
[----:B------:R-:W-:-:S05]  /*0240*/  VIADD R2, R3, 0xffffffff ;  /* 0xffffffff03027836 */ /* 0x000fca0000000000 */
[----:B------:R-:W-:-:S05]  /*0250*/  LOP3.LUT R2, R2, R3, RZ, 0xfc, !PT ;  /* 0x0000000302027212 */ /* 0x000fca00078efcff */
        /* <DEDUP_REMOVED lines=26> */
[----:B------:R-:W-:Y:S01]  /*0400*/  LOP3.LUT R2, R2, R5, RZ, 0xfc, !PT ;  /* 0x0000000502027212 */ /* 0x000fe200078efcff */
[----:B------:R-:W-:Y:S06]  /*0410*/  BRA.U UP1, `(.L_x_19) ;  /* 0xfffffffd01547547 */ /* 0x000fec000b83ffff */
.L_x_18:
[----:B------:R-:W-:Y:S05]  /*0420*/  BRA.U !UP0, `(.L_x_20) ;  /* 0x0000000108387547 */ /* 0x000fea000b800000 */
[----:B------:R-:W-:-:S12]  /*0430*/  UIADD3 UR4, UPT, UPT, -UR4, URZ, URZ ;  /* 0x000000ff04047290 */ /* 0x000fd8000fffe1ff */
.L_x_21:
        /* <DEDUP_REMOVED lines=13> */
.L_x_20:
[----:B------:R0:W-:Y:S02]  /*0510*/  STS [UR5], R2 ;  /* 0x00000002ff007988 */ /* 0x0001e40008000805 */
.L_x_17:
[----:B------:R-:W-:Y:S06]  /*0520*/  MEMBAR.SC.GPU ;  /* 0x0000000000007992 */ /* 0x000fec0000002000 */
[----:B------:R-:W-:-:S00]  /*0530*/  ERRBAR ;  /* 0x00000000000079ab */ /* 0x000fc00000000000 */
[----:B------:R-:W-:Y:S06]  /*0540*/  CGAERRBAR ;  /* 0x00000000000075ab */ /* 0x000fec0000000000 */
[----:B------:R-:W-:Y:S04]  /*0550*/  CCTL.IVALL ;  /* 0x00000000ff00798f */ /* 0x000fe80002000000 */
[----:B------:R-:W1:Y:S01]  /*0560*/  LDS R5, [UR5] ;  /* 0x00000005ff057984 */ /* 0x000e620008000800 */
[----:B0-----:R-:W1:Y:S02]  /*0570*/  LDC.64 R2, c[0x0][0x388] ;  /* 0x0000e200ff027b82 */ /* 0x001e640000000a00 */
[----:B-1----:R-:W-:-:S05]  /*0580*/  IMAD.WIDE.U32 R2, R5, 0x4, R2 ;  /* 0x0000000405027825 */ /* 0x002fca00078e0002 */
[----:B------:R0:W-:Y:S02]  /*0590*/  STG.E desc[UR10][R2.64], R5 ;  /* 0x0000000502007986 */ /* 0x0001e4000c10190a */
.L_x_16:
[----:B------:R-:W-:Y:S05]  /*05a0*/  BSYNC.RECONVERGENT B0 ;  /* 0x0000000000007941 */ /* 0x000fea0003800200 */
.L_x_15:
[----:B------:R-:W1:Y:S01]  /*05b0*/  LDCU.64 UR4, c[0x0][0x398] ;  /* 0x00007300ff0477ac */ /* 0x000e620008000a00 */
[----:B------:R-:W-:Y:S01]  /*05c0*/  BSSY.RECONVERGENT B0, `(.L_x_22) ;  /* 0x0000023000007945 */ /* 0x000fe20003800200 */
[----:B0-----:R-:W-:Y:S01]  /*05d0*/  CS2R R2, SRZ ;  /* 0x0000000000027805 */ /* 0x001fe2000001ff00 */
[----:B------:R-:W0:Y:S01]  /*05e0*/  LDCU UR6, c[0x0][0x394] ;  /* 0x00007280ff0677ac */ /* 0x000e220008000800 */
[----:B------:R-:W2:Y:S01]  /*05f0*/  LDCU.64 UR8, c[0x0][0x398] ;  /* 0x00007300ff0877ac */ /* 0x000ea20008000a00 */
[----:B------:R-:W-:Y:S01]  /*0600*/  BAR.SYNC.DEFER_BLOCKING 0x0 ;  /* 0x0000000000007b1d */ /* 0x000fe20000010000 */
[----:B-1----:R-:W-:-:S04]  /*0610*/  ISETP.GE.U32.AND P0, PT, R0, UR5, PT ;  /* 0x0000000500007c0c */ /* 0x002fc8000bf06070 */
[----:B------:R-:W-:-:S13]  /*0620*/  ISETP.EQ.OR P0, PT, RZ, UR4, P0 ;  /* 0x00000004ff007c0c */ /* 0x000fda0008702670 */
[----:B0-2---:R-:W-:Y:S05]  /*0630*/  @P0 BRA `(.L_x_23) ;  /* 0x00000000006c0947 */ /* 0x005fea0003800000 */
[----:B------:R-:W0:Y:S01]  /*0640*/  S2UR UR5, SR_CgaCtaId ;  /* 0x00000000000579c3 */ /* 0x000e220000008800 */
[----:B------:R-:W-:Y:S01]  /*0650*/  UMOV UR4, 0x400 ;  /* 0x0000040000047882 */ /* 0x000fe20000000000 */
[----:B------:R-:W-:Y:S01]  /*0660*/  IMAD.MOV.U32 R9, RZ, RZ, 0x1 ;  /* 0x00000001ff097424 */ /* 0x000fe200078e00ff */
[----:B------:R-:W-:Y:S01]  /*0670*/  CS2R R2, SRZ ;  /* 0x0000000000027805 */ /* 0x000fe2000001ff00 */
[----:B------:R-:W-:-:S04]  /*0680*/  IMAD.MOV.U32 R11, RZ, RZ, R0 ;  /* 0x000000ffff0b7224 */ /* 0x000fc800078e0000 */
[----:B------:R-:W1:Y:S01]  /*0690*/  LDC R12, c[0x0][0x360] ;  /* 0x0000d800ff0c7b82 */ /* 0x000e620000000800 */
[----:B0-----:R-:W-:-:S09]  /*06a0*/  ULEA UR4, UR5, UR4, 0x18 ;  /* 0x0000000405047291 */ /* 0x001fd2000f8ec0ff */
[----:B------:R-:W0:Y:S03]  /*06b0*/  LDS R8, [UR4] ;  /* 0x00000004ff087984 */ /* 0x000e260008000800 */
.L_x_24:
[----:B0-----:R-:W-:-:S05]  /*06c0*/  IMAD.IADD R5, R11, 0x1, -R8 ;  /* 0x000000010b057824 */ /* 0x001fca00078e0a08 */
[----:B------:R-:W-:-:S04]  /*06d0*/  LOP3.LUT R15, R5, R8, RZ, 0xc0, !PT ;  /* 0x00000008050f7212 */ /* 0x000fc800078ec0ff */
[----:B------:R-:W0:Y:S02]  /*06e0*/  POPC R4, R15 ;  /* 0x0000000f00047309 */ /* 0x000e240000000000 */
[----:B0-----:R-:W-:-:S13]  /*06f0*/  ISETP.GT.U32.AND P0, PT, R4, UR6, PT ;  /* 0x0000000604007c0c */ /* 0x001fda000bf04070 */
[----:B------:R-:W0:Y:S01]  /*0700*/  @!P0 LDC.64 R6, c[0x0][0x380] ;  /* 0x0000e000ff068b82 */ /* 0x000e220000000a00 */
[C---:B------:R-:W-:Y:S01]  /*0710*/  @!P0 LOP3.LUT R13, R15.reuse, R8, RZ, 0x3c, !PT ;  /* 0x000000080f0d8212 */ /* 0x040fe200078e3cff */
[----:B0-----:R-:W-:-:S04]  /*0720*/  @!P0 IMAD.WIDE.U32 R4, R15, 0x4, R6 ;  /* 0x000000040f048825 */ /* 0x001fc800078e0006 */
[----:B------:R-:W-:Y:S02]  /*0730*/  @!P0 IMAD.WIDE.U32 R6, R13, 0x4, R6 ;  /* 0x000000040d068825 */ /* 0x000fe400078e0006 */
[----:B------:R-:W2:Y:S04]  /*0740*/  @!P0 LDG.E R4, desc[UR10][R4.64] ;  /* 0x0000000a04048981 */ /* 0x000ea8000c1e1900 */
[----:B------:R-:W2:Y:S01]  /*0750*/  @!P0 LDG.E R7, desc[UR10][R6.64] ;  /* 0x0000000a06078981 */ /* 0x000ea2000c1e1900 */
[----:B------:R-:W-:Y:S02]  /*0760*/  VIADD R9, R9, 0x1 ;  /* 0x0000000109097836 */ /* 0x000fe40000000000 */
[----:B-1----:R-:W-:-:S03]  /*0770*/  IMAD.IADD R11, R12, 0x1, R11 ;  /* 0x000000010c0b7824 */ /* 0x002fc600078e020b */
[----:B------:R-:W-:Y:S02]  /*0780*/  ISETP.GT.U32.AND P2, PT, R9, UR8, PT ;  /* 0x0000000809007c0c */ /* 0x000fe4000bf44070 */
[----:B------:R-:W-:Y:S01]  /*0790*/  ISETP.LT.U32.AND P3, PT, R11, UR9, PT ;  /* 0x000000090b007c0c */ /* 0x000fe2000bf61070 */
[----:B--2---:R-:W-:-:S05]  /*07a0*/  @!P0 IMAD.IADD R10, R4, 0x1, R7 ;  /* 0x00000001040a8824 */ /* 0x004fca00078e0207 */
[CC--:B------:R-:W-:Y:S02]  /*07b0*/  @!P0 ISETP.GE.U32.AND P1, PT, R3.reuse, R10.reuse, PT ;  /* 0x0000000a0300820c */ /* 0x0c0fe40003f26070 */
[----:B------:R-:W-:Y:S02]  /*07c0*/  @!P0 VIMNMX.U32 R3, PT, PT, R3, R10, !PT ;  /* 0x0000000a03038248 */ /* 0x000fe40007fe0000 */
[----:B------:R-:W-:-:S03]  /*07d0*/  @!P0 SEL R2, R15, R2, !P1 ;  /* 0x000000020f028207 */ /* 0x000fc60004800000 */
[----:B------:R-:W-:Y:S06]  /*07e0*/  @!P2 BRA P3, `(.L_x_24) ;  /* 0xfffffffc00b4a947 */ /* 0x000fec000183ffff */
.L_x_23:
[----:B------:R-:W-:Y:S05]  /*07f0*/  BSYNC.RECONVERGENT B0 ;  /* 0x0000000000007941 */ /* 0x000fea0003800200 */
.L_x_22:
[----:B------:R-:W0:Y:S01]  /*0800*/  LDCU UR5, c[0x0][0x360] ;  /* 0x00006c00ff0577ac */ /* 0x000e220008000800 */
[----:B------:R-:W-:Y:S06]  /*0810*/  BAR.SYNC.DEFER_BLOCKING 0x0 ;  /* 0x0000000000007b1d */ /* 0x000fec0000010000 */
[----:B------:R-:W-:Y:S01]  /*0820*/  UMOV UR4, URZ ;  /* 0x000000ff00047c82 */ /* 0x000fe20008000000 */
[----:B0-----:R-:W-:Y:S02]  /*0830*/  UISETP.GE.U32.AND UP0, UPT, UR5, 0x4, UPT ;  /* 0x000000040500788c */ /* 0x001fe4000bf06070 */
[----:B------:R-:W-:-:S07]  /*0840*/  ULOP3.LUT UR8, UR5, 0x3, URZ, 0xc0, !UPT ;  /* 0x0000000305087892 */ /* 0x000fce000f8ec0ff */
[----:B------:R-:W-:Y:S05]  /*0850*/  BRA.U !UP0, `(.L_x_25) ;  /* 0x00000005082c7547 */ /* 0x000fea000b800000 */
[----:B------:R-:W0:Y:S01]  /*0860*/  LDC.64 R4, c[0x0][0x380] ;  /* 0x0000e000ff047b82 */ /* 0x000e220000000a00 */
[----:B------:R-:W-:Y:S01]  /*0870*/  IMAD.MOV R10, RZ, RZ, -R0 ;  /* 0x000000ffff0a7224 */ /* 0x000fe200078e0a00 */
[----:B------:R-:W-:-:S03]  /*0880*/  ULOP3.LUT UR4, UR5, 0x7fc, URZ, 0xc0, !UPT ;  /* 0x000007fc05047892 */ /* 0x000fc6000f8ec0ff */
[----:B------:R-:W-:-:S09]  /*0890*/  UMOV UR5, URZ ;  /* 0x000000ff00057c82 */ /* 0x000fd20008000000 */
.L_x_34:
[----:B------:R-:W-:Y:S01]  /*08a0*/  ISETP.NE.AND P0, PT, R10, RZ, PT ;  /* 0x000000ff0a00720c */ /* 0x000fe20003f05270 */
[----:B------:R-:W-:-:S12]  /*08b0*/  BSSY.RECONVERGENT B0, `(.L_x_26) ;  /* 0x000000d000007945 */ /* 0x000fd80003800200 */
[----:B-1234-:R-:W-:Y:S05]  /*08c0*/  @P0 BRA `(.L_x_27) ;  /* 0x00000000002c0947 */ /* 0x01efea0003800000 */
[----:B------:R-:W1:Y:S01]  /*08d0*/  S2UR UR7, SR_CgaCtaId ;  /* 0x00000000000779c3 */ /* 0x000e620000008800 */
[----:B------:R-:W-:Y:S02]  /*08e0*/  UMOV UR6, 0x400 ;  /* 0x0000040000067882 */ /* 0x000fe40000000000 */
[----:B-1----:R-:W-:-:S09]  /*08f0*/  ULEA UR6, UR7, UR6, 0x18 ;  /* 0x0000000607067291 */ /* 0x002fd2000f8ec0ff */
[----:B------:R-:W0:Y:S02]  /*0900*/  LDS R11, [UR6] ;  /* 0x00000006ff0b7984 */ /* 0x000e240008000800 */
[----:B0-----:R-:W-:-:S05]  /*0910*/  IMAD.WIDE.U32 R6, R11, 0x4, R4 ;  /* 0x000000040b067825 */ /* 0x001fca00078e0004 */
[----:B------:R-:W2:Y:S02]  /*0920*/  LDG.E R8, desc[UR10][R6.64] ;  /* 0x0000000a06087981 */ /* 0x000ea4000c1e1900 */
[----:B--2---:R-:W-:-:S13]  /*0930*/  ISETP.GE.U32.AND P0, PT, R8, R3, PT ;  /* 0x000000030800720c */ /* 0x004fda0003f06070 */
[----:B------:R-:W0:Y:S01]  /*0940*/  @!P0 LDC.64 R8, c[0x0][0x388] ;  /* 0x0000e200ff088b82 */ /* 0x000e220000000a00 */
[----:B------:R1:W-:Y:S01]  /*0950*/  @!P0 STG.E desc[UR10][R6.64], R3 ;  /* 0x0000000306008986 */ /* 0x0003e2000c10190a */
[----:B0-----:R-:W-:-:S05]  /*0960*/  @!P0 IMAD.WIDE.U32 R8, R11, 0x4, R8 ;  /* 0x000000040b088825 */ /* 0x001fca00078e0008 */
[----:B------:R1:W-:Y:S02]  /*0970*/  @!P0 STG.E desc[UR10][R8.64], R2 ;  /* 0x0000000208008986 */ /* 0x0003e4000c10190a */
.L_x_27:
[----:B------:R-:W-:Y:S05]  /*0980*/  BSYNC.RECONVERGENT B0 ;  /* 0x0000000000007941 */ /* 0x000fea0003800200 */
.L_x_26:
[----:B------:R-:W-:Y:S01]  /*0990*/  UIADD3 UR6, UPT, UPT, UR5, 0x1, URZ ;  /* 0x0000000105067890 */ /* 0x000fe2000fffe0ff */
[----:B------:R-:W-:Y:S05]  /*09a0*/  BAR.SYNC.DEFER_BLOCKING 0x0 ;  /* 0x0000000000007b1d */ /* 0x000fea0000010000 */
[----:B------:R-:W-:Y:S01]  /*09b0*/  ISETP.NE.AND P0, PT, R0, UR6, PT ;  /* 0x0000000600007c0c */ /* 0x000fe2000bf05270 */
[----:B------:R-:W-:-:S12]  /*09c0*/  BSSY.RECONVERGENT B0, `(.L_x_28) ;  /* 0x000000d000007945 */ /* 0x000fd80003800200 */
[----:B------:R-:W-:Y:S05]  /*09d0*/  @P0 BRA `(.L_x_29) ;  /* 0x00000000002c0947 */ /* 0x000fea0003800000 */
[----:B------:R-:W2:Y:S01]  /*09e0*/  S2UR UR7, SR_CgaCtaId ;  /* 0x00000000000779c3 */ /* 0x000ea20000008800 */
[----:B------:R-:W-:Y:S02]  /*09f0*/  UMOV UR6, 0x400 ;  /* 0x0000040000067882 */ /* 0x000fe40000000000 */
[----:B--2---:R-:W-:-:S09]  /*0a00*/  ULEA UR6, UR7, UR6, 0x18 ;  /* 0x0000000607067291 */ /* 0x004fd2000f8ec0ff */
[----:B------:R-:W0:Y:S02]  /*0a10*/  LDS R11, [UR6] ;  /* 0x00000006ff0b7984 */ /* 0x000e240008000800 */
[----:B01----:R-:W-:-:S05]  /*0a20*/  IMAD.WIDE.U32 R6, R11, 0x4, R4 ;  /* 0x000000040b067825 */ /* 0x003fca00078e0004 */
[----:B------:R-:W2:Y:S02]  /*0a30*/  LDG.E R8, desc[UR10][R6.64] ;  /* 0x0000000a06087981 */ /* 0x000ea4000c1e1900 */
[----:B--2---:R-:W-:-:S13]  /*0a40*/  ISETP.GE.U32.AND P0, PT, R8, R3, PT ;  /* 0x000000030800720c */ /* 0x004fda0003f06070 */
[----:B------:R-:W0:Y:S01]  /*0a50*/  @!P0 LDC.64 R8, c[0x0][0x388] ;  /* 0x0000e200ff088b82 */ /* 0x000e220000000a00 */
[----:B------:R2:W-:Y:S01]  /*0a60*/  @!P0 STG.E desc[UR10][R6.64], R3 ;  /* 0x0000000306008986 */ /* 0x0005e2000c10190a */
[----:B0-----:R-:W-:-:S05]  /*0a70*/  @!P0 IMAD.WIDE.U32 R8, R11, 0x4, R8 ;  /* 0x000000040b088825 */ /* 0x001fca00078e0008 */
[----:B------:R2:W-:Y:S02]  /*0a80*/  @!P0 STG.E desc[UR10][R8.64], R2 ;  /* 0x0000000208008986 */ /* 0x0005e4000c10190a */
.L_x_29:
[----:B------:R-:W-:Y:S05]  /*0a90*/  BSYNC.RECONVERGENT B0 ;  /* 0x0000000000007941 */ /* 0x000fea0003800200 */
.L_x_28:
[----:B------:R-:W-:Y:S01]  /*0aa0*/  UIADD3 UR6, UPT, UPT, UR5, 0x2, URZ ;  /* 0x0000000205067890 */ /* 0x000fe2000fffe0ff */
[----:B------:R-:W-:Y:S05]  /*0ab0*/  BAR.SYNC.DEFER_BLOCKING 0x0 ;  /* 0x0000000000007b1d */ /* 0x000fea0000010000 */
[----:B------:R-:W-:Y:S01]  /*0ac0*/  ISETP.NE.AND P0, PT, R0, UR6, PT ;  /* 0x0000000600007c0c */ /* 0x000fe2000bf05270 */
[----:B------:R-:W-:-:S12]  /*0ad0*/  BSSY.RECONVERGENT B0, `(.L_x_30) ;  /* 0x000000d000007945 */ /* 0x000fd80003800200 */
[----:B------:R-:W-:Y:S05]  /*0ae0*/  @P0 BRA `(.L_x_31) ;  /* 0x00000000002c0947 */ /* 0x000fea0003800000 */
[----:B------:R-:W3:Y:S01]  /*0af0*/  S2UR UR7, SR_CgaCtaId ;  /* 0x00000000000779c3 */ /* 0x000ee20000008800 */
[----:B------:R-:W-:Y:S02]  /*0b00*/  UMOV UR6, 0x400 ;  /* 0x0000040000067882 */ /* 0x000fe40000000000 */
[----:B---3--:R-:W-:-:S09]  /*0b10*/  ULEA UR6, UR7, UR6, 0x18 ;  /* 0x0000000607067291 */ /* 0x008fd2000f8ec0ff */
[----:B------:R-:W0:Y:S02]  /*0b20*/  LDS R11, [UR6] ;  /* 0x00000006ff0b7984 */ /* 0x000e240008000800 */
[----:B012---:R-:W-:-:S05]  /*0b30*/  IMAD.WIDE.U32 R6, R11, 0x4, R4 ;  /* 0x000000040b067825 */ /* 0x007fca00078e0004 */
[----:B------:R-:W2:Y:S02]  /*0b40*/  LDG.E R8, desc[UR10][R6.64] ;  /* 0x0000000a06087981 */ /* 0x000ea4000c1e1900 */
[----:B--2---:R-:W-:-:S13]  /*0b50*/  ISETP.GE.U32.AND P0, PT, R8, R3, PT ;  /* 0x000000030800720c */ /* 0x004fda0003f06070 */
[----:B------:R-:W0:Y:S01]  /*0b60*/  @!P0 LDC.64 R8, c[0x0][0x388] ;  /* 0x0000e200ff088b82 */ /* 0x000e220000000a00 */
[----:B------:R3:W-:Y:S01]  /*0b70*/  @!P0 STG.E desc[UR10][R6.64], R3 ;  /* 0x0000000306008986 */ /* 0x0007e2000c10190a */
[----:B0-----:R-:W-:-:S05]  /*0b80*/  @!P0 IMAD.WIDE.U32 R8, R11, 0x4, R8 ;  /* 0x000000040b088825 */ /* 0x001fca00078e0008 */
[----:B------:R3:W-:Y:S02]  /*0b90*/  @!P0 STG.E desc[UR10][R8.64], R2 ;  /* 0x0000000208008986 */ /* 0x0007e4000c10190a */
.L_x_31:
[----:B------:R-:W-:Y:S05]  /*0ba0*/  BSYNC.RECONVERGENT B0 ;  /* 0x0000000000007941 */ /* 0x000fea0003800200 */
.L_x_30:
[----:B------:R-:W-:Y:S01]  /*0bb0*/  UIADD3 UR6, UPT, UPT, UR5, 0x3, URZ ;  /* 0x0000000305067890 */ /* 0x000fe2000fffe0ff */
[----:B------:R-:W-:Y:S05]  /*0bc0*/  BAR.SYNC.DEFER_BLOCKING 0x0 ;  /* 0x0000000000007b1d */ /* 0x000fea0000010000 */
[----:B------:R-:W-:Y:S01]  /*0bd0*/  ISETP.NE.AND P0, PT, R0, UR6, PT ;  /* 0x0000000600007c0c */ /* 0x000fe2000bf05270 */
[----:B------:R-:W-:-:S12]  /*0be0*/  BSSY.RECONVERGENT B0, `(.L_x_32) ;  /* 0x000000d000007945 */ /* 0x000fd80003800200 */
[----:B------:R-:W-:Y:S05]  /*0bf0*/  @P0 BRA `(.L_x_33) ;  /* 0x00000000002c0947 */ /* 0x000fea0003800000 */
[----:B------:R-:W4:Y:S01]  /*0c00*/  S2UR UR7, SR_CgaCtaId ;  /* 0x00000000000779c3 */ /* 0x000f220000008800 */
[----:B------:R-:W-:Y:S02]  /*0c10*/  UMOV UR6, 0x400 ;  /* 0x0000040000067882 */ /* 0x000fe40000000000 */
[----:B----4-:R-:W-:-:S09]  /*0c20*/  ULEA UR6, UR7, UR6, 0x18 ;  /* 0x0000000607067291 */ /* 0x010fd2000f8ec0ff */
[----:B------:R-:W0:Y:S02]  /*0c30*/  LDS R11, [UR6] ;  /* 0x00000006ff0b7984 */ /* 0x000e240008000800 */
[----:B0123--:R-:W-:-:S05]  /*0c40*/  IMAD.WIDE.U32 R6, R11, 0x4, R4 ;  /* 0x000000040b067825 */ /* 0x00ffca00078e0004 */
[----:B------:R-:W2:Y:S02]  /*0c50*/  LDG.E R8, desc[UR10][R6.64] ;  /* 0x0000000a06087981 */ /* 0x000ea4000c1e1900 */
[----:B--2---:R-:W-:-:S13]  /*0c60*/  ISETP.GE.U32.AND P0, PT, R8, R3, PT ;  /* 0x000000030800720c */ /* 0x004fda0003f06070 */
[----:B------:R-:W0:Y:S01]  /*0c70*/  @!P0 LDC.64 R8, c[0x0][0x388] ;  /* 0x0000e200ff088b82 */ /* 0x000e220000000a00 */
[----:B------:R4:W-:Y:S01]  /*0c80*/  @!P0 STG.E desc[UR10][R6.64], R3 ;  /* 0x0000000306008986 */ /* 0x0009e2000c10190a */
[----:B0-----:R-:W-:-:S05]  /*0c90*/  @!P0 IMAD.WIDE.U32 R8, R11, 0x4, R8 ;  /* 0x000000040b088825 */ /* 0x001fca00078e0008 */
[----:B------:R4:W-:Y:S02]  /*0ca0*/  @!P0 STG.E desc[UR10][R8.64], R2 ;  /* 0x0000000208008986 */ /* 0x0009e4000c10190a */
.L_x_33:
[----:B------:R-:W-:Y:S05]  /*0cb0*/  BSYNC.RECONVERGENT B0 ;  /* 0x0000000000007941 */ /* 0x000fea0003800200 */
.L_x_32:
[----:B------:R-:W-:Y:S01]  /*0cc0*/  BAR.SYNC.DEFER_BLOCKING 0x0 ;  /* 0x0000000000007b1d */ /* 0x000fe20000010000 */
[----:B------:R-:W-:Y:S01]  /*0cd0*/  UIADD3 UR5, UPT, UPT, UR5, 0x4, URZ ;  /* 0x0000000405057890 */ /* 0x000fe2000fffe0ff */
[----:B------:R-:W-:-:S03]  /*0ce0*/  VIADD R10, R10, 0x4 ;  /* 0x000000040a0a7836 */ /* 0x000fc60000000000 */
[----:B------:R-:W-:-:S09]  /*0cf0*/  UISETP.NE.AND UP0, UPT, UR5, UR4, UPT ;  /* 0x000000040500728c */ /* 0x000fd2000bf05270 */
[----:B------:R-:W-:Y:S05]  /*0d00*/  BRA.U UP0, `(.L_x_34) ;  /* 0xfffffff900e47547 */ /* 0x000fea000b83ffff */
.L_x_25:
[----:B------:R-:W-:-:S13]  /*0d10*/  ISETP.NE.AND P0, PT, RZ, UR8, PT ;  /* 0x00000008ff007c0c */ /* 0x000fda000bf05270 */
[----:B------:R-:W-:Y:S05]  /*0d20*/  @!P0 EXIT ;  /* 0x000000000000894d */ /* 0x000fea0003800000 */
[----:B-1234-:R-:W1:Y:S01]  /*0d30*/  LDC.64 R8, c[0x0][0x380] ;  /* 0x0000e000ff087b82 */ /* 0x01ee620000000a00 */
[----:B------:R-:W-:Y:S01]  /*0d40*/  IADD3 R0, PT, PT, -R0, UR4, RZ ;  /* 0x0000000400007c10 */ /* 0x000fe2000fffe1ff */
[----:B------:R-:W-:-:S12]  /*0d50*/  UIADD3 UR6, UPT, UPT, -UR8, URZ, URZ ;  /* 0x000000ff08067290 */ /* 0x000fd8000fffe1ff */
.L_x_37:
[----:B------:R-:W-:Y:S01]  /*0d60*/  ISETP.NE.AND P0, PT, R0, RZ, PT ;  /* 0x000000ff0000720c */ /* 0x000fe20003f05270 */
[----:B------:R-:W-:Y:S01]  /*0d70*/  UIADD3 UR6, UPT, UPT, UR6, 0x1, URZ ;  /* 0x0000000106067890 */ /* 0x000fe2000fffe0ff */
[----:B------:R-:W-:Y:S03]  /*0d80*/  BSSY.RECONVERGENT B0, `(.L_x_35) ;  /* 0x000000e000007945 */ /* 0x000fe60003800200 */
[----:B------:R-:W-:-:S08]  /*0d90*/  UISETP.NE.AND UP0, UPT, UR6, URZ, UPT ;  /* 0x000000ff0600728c */ /* 0x000fd0000bf05270 */
[----:B--2---:R-:W-:Y:S05]  /*0da0*/  @P0 BRA `(.L_x_36) ;  /* 0x00000000002c0947 */ /* 0x004fea0003800000 */
        /* <DEDUP_REMOVED lines=11> */
.L_x_36:
[----:B------:R-:W-:Y:S05]  /*0e60*/  BSYNC.RECONVERGENT B0 ;  /* 0x0000000000007941 */ /* 0x000fea0003800200 */
.L_x_35:
[----:B------:R-:W-:Y:S01]  /*0e70*/  BAR.SYNC.DEFER_BLOCKING 0x0 ;  /* 0x0000000000007b1d */ /* 0x000fe20000010000 */
[----:B------:R-:W-:-:S05]  /*0e80*/  VIADD R0, R0, 0x1 ;  /* 0x0000000100007836 */ /* 0x000fca0000000000 */
[----:B------:R-:W-:Y:S05]  /*0e90*/  BRA.U UP0, `(.L_x_37) ;  /* 0xfffffffd00b07547 */ /* 0x000fea000b83ffff */
[----:B------:R-:W-:Y:S05]  /*0ea0*/  EXIT ;  /* 0x000000000000794d */ /* 0x000fea0003800000 */
.L_x_38:
        /* <DEDUP_REMOVED lines=13> */
.L_x_52:


//--------------------- .text._Z9setglobalPjS_S_S_j --------------------------
	.section	.text._Z9setglobalPjS_S_S_j,"ax",@progbits
	.align	128
        .global         _Z9setglobalPjS_S_S_j
        .type           _Z9setglobalPjS_S_S_j,@function
        .size           _Z9setglobalPjS_S_S_j,(.L_x_53 - _Z9setglobalPjS_S_S_j)
        .other          _Z9setglobalPjS_S_S_j,@"STO_CUDA_ENTRY STV_DEFAULT"
_Z9setglobalPjS_S_S_j:
.text._Z9setglobalPjS_S_S_j:
[----:B------:R-:W-:Y:S01]  /*0000*/  LDC R1, c[0x0][0x37c] ;  /* 0x0000df00ff017b82 */ /* 0x000fe20000000800 */
[----:B------:R-:W0:Y:S07]  /*0010*/  S2R R6, SR_TID.X ;  /* 0x0000000000067919 */ /* 0x000e2e0000002100 */
[----:B------:R-:W0:Y:S01]  /*0020*/  LDC.64 R2, c[0x0][0x398] ;  /* 0x0000e600ff027b82 */ /* 0x000e220000000a00 */
[----:B------:R-:W1:Y:S01]  /*0030*/  LDCU.64 UR6, c[0x0][0x358] ;  /* 0x00006b00ff0677ac */ /* 0x000e620008000a00 */
[----:B0-----:R-:W-:-:S06]  /*0040*/  IMAD.WIDE.U32 R2, R6, 0x4, R2 ;  /* 0x0000000406027825 */ /* 0x001fcc00078e0002 */
[----:B-1----:R-:W2:Y:S01]  /*0050*/  LDG.E R3, desc[UR6][R2.64] ;  /* 0x0000000602037981 */ /* 0x002ea2000c1e1900 */
[----:B------:R-:W0:Y:S01]  /*0060*/  S2UR UR5, SR_CgaCtaId ;  /* 0x00000000000579c3 */ /* 0x000e220000008800 */
[----:B------:R-:W-:Y:S02]  /*0070*/  UMOV UR4, 0x400 ;  /* 0x0000040000047882 */ /* 0x000fe40000000000 */
[----:B0-----:R-:W-:-:S06]  /*0080*/  ULEA UR4, UR5, UR4, 0x18 ;  /* 0x0000000405047291 */ /* 0x001fcc000f8ec0ff */
[----:B------:R-:W-:-:S05]  /*0090*/  LEA R0, R6, UR4, 0x2 ;  /* 0x0000000406007c11 */ /* 0x000fca000f8e10ff */
[----:B------:R-:W0:Y:S02]  /*00a0*/  LDCU UR4, c[0x0][0x360] ;  /* 0x00006c00ff0477ac */ /* 0x000e240008000800 */
[----:B0-----:R-:W-:Y:S01]  /*00b0*/  UISETP.GE.U32.AND UP0, UPT, UR4, 0x2, UPT ;  /* 0x000000020400788c */ /* 0x001fe2000bf06070 */
[----:B--2---:R0:W-:Y:S01]  /*00c0*/  STS [R0], R3 ;  /* 0x0000000300007388 */ /* 0x0041e20000000800 */
[----:B------:R-:W-:Y:S07]  /*00d0*/  BAR.SYNC.DEFER_BLOCKING 0x0 ;  /* 0x0000000000007b1d */ /* 0x000fee0000010000 */
[----:B------:R-:W-:Y:S05]  /*00e0*/  BRA.U !UP0, `(.L_x_39) ;  /* 0x0000000108447547 */ /* 0x000fea000b800000 */
[----:B0-----:R-:W-:-:S07]  /*00f0*/  IMAD.U32 R3, RZ, RZ, UR4 ;  /* 0x00000004ff037e24 */ /* 0x001fce000f8e00ff */
.L_x_42:
[--C-:B------:R-:W-:Y:S01]  /*0100*/  IMAD.MOV.U32 R7, RZ, RZ, R3.reuse ;  /* 0x000000ffff077224 */ /* 0x100fe200078e0003 */
[----:B------:R-:W-:Y:S01]  /*0110*/  SHF.R.U32.HI R3, RZ, 0x1, R3 ;  /* 0x00000001ff037819 */ /* 0x000fe20000011603 */
[----:B------:R-:W-:Y:S03]  /*0120*/  BSSY.RECONVERGENT B0, `(.L_x_40) ;  /* 0x000000a000007945 */ /* 0x000fe60003800200 */
[----:B------:R-:W-:-:S13]  /*0130*/  ISETP.GE.U32.AND P0, PT, R6, R3, PT ;  /* 0x000000030600720c */ /* 0x000fda0003f06070 */
[----:B0-----:R-:W-:Y:S05]  /*0140*/  @P0 BRA `(.L_x_41) ;  /* 0x00000000001c0947 */ /* 0x001fea0003800000 */
[----:B------:R-:W-:Y:S01]  /*0150*/  IMAD R4, R3, 0x4, R0 ;  /* 0x0000000403047824 */ /* 0x000fe200078e0200 */
[----:B------:R-:W-:Y:S04]  /*0160*/  LDS R2, [R0] ;  /* 0x0000000000027984 */ /* 0x000fe80000000800 */
[----:B------:R-:W0:Y:S02]  /*0170*/  LDS R9, [R4] ;  /* 0x0000000004097984 */ /* 0x000e240000000800 */
[----:B0-----:R-:W-:-:S13]  /*0180*/  ISETP.GE.U32.AND P0, PT, R2, R9, PT ;  /* 0x000000090200720c */ /* 0x001fda0003f06070 */
[----:B------:R-:W-:Y:S04]  /*0190*/  @!P0 STS [R0], R9 ;  /* 0x0000000900008388 */ /* 0x000fe80000000800 */
[----:B------:R-:W0:Y:S04]  /*01a0*/  @!P0 LDS R5, [R4] ;  /* 0x0000000004058984 */ /* 0x000e280000000800 */
[----:B0-----:R0:W-:Y:S02]  /*01b0*/  @!P0 STS [R0], R5 ;  /* 0x0000000500008388 */ /* 0x0011e40000000800 */
.L_x_41:
[----:B------:R-:W-:Y:S05]  /*01c0*/  BSYNC.RECONVERGENT B0 ;  /* 0x0000000000007941 */ /* 0x000fea0003800200 */
.L_x_40:
[----:B------:R-:W-:Y:S01]  /*01d0*/  BAR.SYNC.DEFER_BLOCKING 0x0 ;  /* 0x0000000000007b1d */ /* 0x000fe20000010000 */
[----:B------:R-:W-:-:S13]  /*01e0*/  ISETP.GT.U32.AND P0, PT, R7, 0x3, PT ;  /* 0x000000030700780c */ /* 0x000fda0003f04070 */
[----:B------:R-:W-:Y:S05]  /*01f0*/  @P0 BRA `(.L_x_42) ;  /* 0xfffffffc00c00947 */ /* 0x000fea000383ffff */
.L_x_39:
[----:B------:R-:W-:-:S13]  /*0200*/  ISETP.NE.AND P0, PT, R6, RZ, PT ;  /* 0x000000ff0600720c */ /* 0x000fda0003f05270 */
[----:B------:R-:W-:Y:S05]  /*0210*/  @P0 EXIT ;  /* 0x000000000000094d */ /* 0x000fea0003800000 */
[----:B------:R-:W1:Y:S01]  /*0220*/  S2UR UR5, SR_CgaCtaId ;  /* 0x00000000000579c3 */ /* 0x000e620000008800 */
[----:B------:R-:W-:-:S07]  /*0230*/  UMOV UR4, 0x400 ;  /* 0x0000040000047882 */ /* 0x000fce0000000000 */
[----:B------:R-:W2:Y:S08]  /*0240*/  LDC R9, c[0x0][0x3a0] ;  /* 0x0000e800ff097b82 */ /* 0x000eb00000000800 */
[----:B0-----:R-:W2:Y:S01]  /*0250*/  LDC.64 R2, c[0x0][0x380] ;  /* 0x0000e000ff027b82 */ /* 0x001ea20000000a00 */
[----:B-1----:R-:W-:-:S07]  /*0260*/  ULEA UR4, UR5, UR4, 0x18 ;  /* 0x0000000405047291 */ /* 0x002fce000f8ec0ff */
[----:B------:R-:W0:Y:S02]  /*0270*/  LDC.64 R4, c[0x0][0x388] ;  /* 0x0000e200ff047b82 */ /* 0x000e240000000a00 */
[----:B------:R-:W1:Y:S01]  /*0280*/  LDS R7, [UR4] ;  /* 0x00000004ff077984 */ /* 0x000e620008000800 */
[----:B--2---:R-:W-:-:S04]  /*0290*/  IMAD.WIDE.U32 R2, R9, 0x4, R2 ;  /* 0x0000000409027825 */ /* 0x004fc800078e0002 */
[----:B0-----:R-:W-:Y:S01]  /*02a0*/  IMAD.WIDE.U32 R4, R9, 0x4, R4 ;  /* 0x0000000409047825 */ /* 0x001fe200078e0004 */
[----:B-1----:R-:W-:Y:S04]  /*02b0*/  STG.E desc[UR6][R2.64], R7 ;  /* 0x0000000702007986 */ /* 0x002fe8000c101906 */
[----:B------:R-:W-:Y:S01]  /*02c0*/  STG.E desc[UR6][R4.64], R7 ;  /* 0x0000000704007986 */ /* 0x000fe2000c101906 */
[----:B------:R-:W-:Y:S06]  /*02d0*/  MEMBAR.SC.GPU ;  /* 0x0000000000007992 */ /* 0x000fec0000002000 */
[----:B------:R-:W-:-:S00]  /*02e0*/  ERRBAR ;  /* 0x00000000000079ab */ /* 0x000fc00000000000 */
[----:B------:R-:W-:Y:S06]  /*02f0*/  CGAERRBAR ;  /* 0x00000000000075ab */ /* 0x000fec0000000000 */
[----:B------:R-:W-:Y:S01]  /*0300*/  CCTL.IVALL ;  /* 0x00000000ff00798f */ /* 0x000fe20002000000 */
[----:B------:R-:W-:Y:S05]  /*0310*/  EXIT ;  /* 0x000000000000794d */ /* 0x000fea0003800000 */
.L_x_43:
        /* <DEDUP_REMOVED lines=14> */
.L_x_53:


//--------------------- .text._Z12subsetcomp22PjS_S_jjjjj --------------------------
	.section	.text._Z12subsetcomp22PjS_S_jjjjj,"ax",@progbits
	.align	128
        .global         _Z12subsetcomp22PjS_S_jjjjj
        .type           _Z12subsetcomp22PjS_S_jjjjj,@function
        .size           _Z12subsetcomp22PjS_S_jjjjj,(.L_x_54 - _Z12subsetcomp22PjS_S_jjjjj)
        .other          _Z12subsetcomp22PjS_S_jjjjj,@"STO_CUDA_ENTRY STV_DEFAULT"
_Z12subsetcomp22PjS_S_jjjjj:
.text._Z12subsetcomp22PjS_S_jjjjj:
[----:B------:R-:W-:Y:S01]  /*0000*/  LDC R1, c[0x0][0x37c] ;  /* 0x0000df00ff017b82 */ /* 0x000fe20000000800 */
[----:B------:R-:W0:Y:S01]  /*0010*/  S2R R9, SR_TID.X ;  /* 0x0000000000097919 */ /* 0x000e220000002100 */
[----:B------:R-:W1:Y:S01]  /*0020*/  LDCU UR4, c[0x0][0x3a8] ;  /* 0x00007500ff0477ac */ /* 0x000e620008000800 */
[----:B------:R-:W0:Y:S01]  /*0030*/  S2R R0, SR_CTAID.X ;  /* 0x0000000000007919 */ /* 0x000e220000002500 */
[----:B------:R-:W2:Y:S01]  /*0040*/  LDCU.64 UR6, c[0x0][0x398] ;  /* 0x00007300ff0677ac */ /* 0x000ea20008000a00 */
[----:B------:R-:W3:Y:S01]  /*0050*/  LDCU.64 UR8, c[0x0][0x358] ;  /* 0x00006b00ff0877ac */ /* 0x000ee20008000a00 */
[----:B0-----:R-:W-:-:S04]  /*0060*/  IMAD R0, R0, 0x200, R9 ;  /* 0x0000020000007824 */ /* 0x001fc800078e0209 */
[----:B-1----:R-:W-:Y:S01]  /*0070*/  VIADD R0, R0, UR4 ;  /* 0x0000000400007c36 */ /* 0x002fe20008000000 */
[----:B------:R-:W0:Y:S03]  /*0080*/  LDCU UR4, c[0x0][0x3a0] ;  /* 0x00007400ff0477ac */ /* 0x000e260008000800 */
[----:B--2---:R-:W-:-:S05]  /*0090*/  VIADD R2, R0, -UR6 ;  /* 0x8000000600027c36 */ /* 0x004fca0008000000 */
[----:B------:R-:W-:-:S04]  /*00a0*/  LOP3.LUT R7, R2, UR6, RZ, 0xc0, !PT ;  /* 0x0000000602077c12 */ /* 0x000fc8000f8ec0ff */
[----:B------:R-:W1:Y:S02]  /*00b0*/  POPC R2, R7 ;  /* 0x0000000700027309 */ /* 0x000e640000000000 */
[----:B-1----:R-:W-:-:S04]  /*00c0*/  ISETP.GT.U32.AND P0, PT, R2, UR7, PT ;  /* 0x0000000702007c0c */ /* 0x002fc8000bf04070 */
[----:B0-----:R-:W-:-:S13]  /*00d0*/  ISETP.GE.U32.OR P0, PT, R0, UR4, P0 ;  /* 0x0000000400007c0c */ /* 0x001fda0008706470 */
[----:B------:R-:W0:Y:S01]  /*00e0*/  @!P0 LDC.64 R4, c[0x0][0x380] ;  /* 0x0000e000ff048b82 */ /* 0x000e220000000a00 */
[----:B------:R-:W-:-:S05]  /*00f0*/  @!P0 LOP3.LUT R3, R7, UR6, RZ, 0x3c, !PT ;  /* 0x0000000607038c12 */ /* 0x000fca000f8e3cff */
[----:B0-----:R-:W-:-:S04]  /*0100*/  @!P0 IMAD.WIDE.U32 R2, R3, 0x4, R4 ;  /* 0x0000000403028825 */ /* 0x001fc800078e0004 */
[----:B------:R-:W-:Y:S02]  /*0110*/  @!P0 IMAD.WIDE.U32 R4, R7, 0x4, R4 ;  /* 0x0000000407048825 */ /* 0x000fe400078e0004 */
[----:B---3--:R0:W2:Y:S04]  /*0120*/  @!P0 LDG.E R2, desc[UR8][R2.64] ;  /* 0x0000000802028981 */ /* 0x0080a8000c1e1900 */
[----:B------:R-:W2:Y:S01]  /*0130*/  @!P0 LDG.E R5, desc[UR8][R4.64] ;  /* 0x0000000804058981 */ /* 0x000ea2000c1e1900 */
[----:B------:R-:W1:Y:S01]  /*0140*/  S2UR UR6, SR_CgaCtaId ;  /* 0x00000000000679c3 */ /* 0x000e620000008800 */
[----:B------:R-:W-:Y:S01]  /*0150*/  UMOV UR4, 0x400 ;  /* 0x0000040000047882 */ /* 0x000fe20000000000 */
[----:B------:R-:W-:Y:S01]  /*0160*/  IMAD.MOV.U32 R11, RZ, RZ, RZ ;  /* 0x000000ffff0b7224 */ /* 0x000fe200078e00ff */
[----:B------:R-:W-:Y:S01]  /*0170*/  UIADD3 UR5, UPT, UPT, UR4, 0x800, URZ ;  /* 0x0000080004057890 */ /* 0x000fe2000fffe0ff */
[----:B------:R-:W-:-:S02]  /*0180*/  HFMA2 R6, -RZ, RZ, 0, 0 ;  /* 0x00000000ff067431 */ /* 0x000fc400000001ff */
[----:B------:R-:W-:Y:S01]  /*0190*/  @!P0 IMAD.MOV.U32 R6, RZ, RZ, R7 ;  /* 0x000000ffff068224 */ /* 0x000fe200078e0007 */
[----:B-1----:R-:W-:Y:S02]  /*01a0*/  ULEA UR4, UR6, UR4, 0x18 ;  /* 0x0000000406047291 */ /* 0x002fe4000f8ec0ff */
[----:B------:R-:W-:-:S06]  /*01b0*/  ULEA UR5, UR6, UR5, 0x18 ;  /* 0x0000000506057291 */ /* 0x000fcc000f8ec0ff */
[C---:B0-----:R-:W-:Y:S01]  /*01c0*/  LEA R3, R9.reuse, UR5, 0x2 ;  /* 0x0000000509037c11 */ /* 0x041fe2000f8e10ff */
[----:B--2---:R-:W-:Y:S01]  /*01d0*/  @!P0 IMAD.IADD R11, R2, 0x1, R5 ;  /* 0x00000001020b8824 */ /* 0x004fe200078e0205 */
[----:B------:R-:W-:Y:S01]  /*01e0*/  LEA R2, R9, UR4, 0x2 ;  /* 0x0000000409027c11 */ /* 0x000fe2000f8e10ff */
[----:B------:R-:W0:Y:S04]  /*01f0*/  LDCU UR4, c[0x0][0x360] ;  /* 0x00006c00ff0477ac */ /* 0x000e280008000800 */
[----:B------:R1:W-:Y:S04]  /*0200*/  STS [R2], R11 ;  /* 0x0000000b02007388 */ /* 0x0003e80000000800 */
[----:B------:R1:W-:Y:S01]  /*0210*/  STS [R3], R6 ;  /* 0x0000000603007388 */ /* 0x0003e20000000800 */
[----:B0-----:R-:W-:Y:S01]  /*0220*/  UISETP.GE.U32.AND UP0, UPT, UR4, 0x2, UPT ;  /* 0x000000020400788c */ /* 0x001fe2000bf06070 */
[----:B------:R-:W-:Y:S08]  /*0230*/  BAR.SYNC.DEFER_BLOCKING 0x0 ;  /* 0x0000000000007b1d */ /* 0x000ff00000010000 */
[----:B-1----:R-:W-:Y:S05]  /*0240*/  BRA.U !UP0, `(.L_x_44) ;  /* 0x0000000108507547 */ /* 0x002fea000b800000 */
[----:B------:R-:W-:Y:S01]  /*0250*/  MOV R4, UR4 ;  /* 0x0000000400047c02 */ /* 0x000fe20008000f00 */
[----:B------:R-:W0:Y:S06]  /*0260*/  LDCU UR5, c[0x0][0x3a0] ;  /* 0x00007400ff0577ac */ /* 0x000e2c0008000800 */
.L_x_47:
[--C-:B------:R-:W-:Y:S01]  /*0270*/  IMAD.MOV.U32 R7, RZ, RZ, R4.reuse ;  /* 0x000000ffff077224 */ /* 0x100fe200078e0004 */
[----:B------:R-:W-:Y:S01]  /*0280*/  SHF.R.U32.HI R4, RZ, 0x1, R4 ;  /* 0x00000001ff047819 */ /* 0x000fe20000011604 */
[----:B------:R-:W-:Y:S03]  /*0290*/  BSSY.RECONVERGENT B0, `(.L_x_45) ;  /* 0x000000c000007945 */ /* 0x000fe60003800200 */
[----:B------:R-:W-:-:S04]  /*02a0*/  ISETP.GE.U32.AND P0, PT, R9, R4, PT ;  /* 0x000000040900720c */ /* 0x000fc80003f06070 */
[----:B0-----:R-:W-:-:S13]  /*02b0*/  ISETP.GE.U32.OR P0, PT, R0, UR5, P0 ;  /* 0x0000000500007c0c */ /* 0x001fda0008706470 */
[----:B------:R-:W-:Y:S05]  /*02c0*/  @P0 BRA `(.L_x_46) ;  /* 0x0000000000200947 */ /* 0x000fea0003800000 */
[----:B------:R-:W-:Y:S01]  /*02d0*/  IMAD R6, R4, 0x4, R2 ;  /* 0x0000000404067824 */ /* 0x000fe200078e0202 */
[----:B------:R-:W-:Y:S05]  /*02e0*/  LDS R5, [R2] ;  /* 0x0000000002057984 */ /* 0x000fea0000000800 */
[----:B------:R-:W0:Y:S02]  /*02f0*/  LDS R6, [R6] ;  /* 0x0000000006067984 */ /* 0x000e240000000800 */
[----:B0-----:R-:W-:-:S13]  /*0300*/  ISETP.GE.U32.AND P0, PT, R5, R6, PT ;  /* 0x000000060500720c */ /* 0x001fda0003f06070 */
[----:B------:R-:W-:-:S05]  /*0310*/  @!P0 LEA R5, R4, R3, 0x2 ;  /* 0x0000000304058211 */ /* 0x000fca00078e10ff */
[----:B------:R-:W0:Y:S04]  /*0320*/  @!P0 LDS R8, [R5] ;  /* 0x0000000005088984 */ /* 0x000e280000000800 */
[----:B0-----:R0:W-:Y:S04]  /*0330*/  @!P0 STS [R3], R8 ;  /* 0x0000000803008388 */ /* 0x0011e80000000800 */
[----:B------:R0:W-:Y:S02]  /*0340*/  @!P0 STS [R2], R6 ;  /* 0x0000000602008388 */ /* 0x0001e40000000800 */
.L_x_46:
[----:B------:R-:W-:Y:S05]  /*0350*/  BSYNC.RECONVERGENT B0 ;  /* 0x0000000000007941 */ /* 0x000fea0003800200 */
.L_x_45:
[----:B------:R-:W-:Y:S01]  /*0360*/  BAR.SYNC.DEFER_BLOCKING 0x0 ;  /* 0x0000000000007b1d */ /* 0x000fe20000010000 */
[----:B------:R-:W-:-:S13]  /*0370*/  ISETP.GT.U32.AND P0, PT, R7, 0x3, PT ;  /* 0x000000030700780c */ /* 0x000fda0003f04070 */
[----:B------:R-:W-:Y:S05]  /*0380*/  @P0 BRA `(.L_x_47) ;  /* 0xfffffffc00b80947 */ /* 0x000fea000383ffff */
.L_x_44:
[----:B------:R-:W-:-:S13]  /*0390*/  ISETP.NE.AND P0, PT, R9, RZ, PT ;  /* 0x000000ff0900720c */ /* 0x000fda0003f05270 */
[----:B------:R-:W-:Y:S05]  /*03a0*/  @P0 EXIT ;  /* 0x000000000000094d */ /* 0x000fea0003800000 */
[----:B------:R-:W0:Y:S08]  /*03b0*/  LDC R7, c[0x0][0x3a4] ;  /* 0x0000e900ff077b82 */ /* 0x000e300000000800 */
[----:B------:R-:W1:Y:S01]  /*03c0*/  LDC.64 R4, c[0x0][0x390] ;  /* 0x0000e400ff047b82 */ /* 0x000e620000000a00 */
[----:B0-----:R-:W-:-:S04]  /*03d0*/  VIADD R3, R7, 0x1 ;  /* 0x0000000107037836 */ /* 0x001fc80000000000 */
[----:B-1----:R-:W-:-:S05]  /*03e0*/  IMAD.WIDE.U32 R2, R3, 0x4, R4 ;  /* 0x0000000403027825 */ /* 0x002fca00078e0004 */
[----:B------:R-:W2:Y:S01]  /*03f0*/  LDG.E R0, desc[UR8][R2.64] ;  /* 0x0000000802007981 */ /* 0x000ea2000c1e1900 */
[----:B------:R-:W0:Y:S01]  /*0400*/  S2UR UR5, SR_CgaCtaId ;  /* 0x00000000000579c3 */ /* 0x000e220000008800 */
[----:B------:R-:W-:Y:S02]  /*0410*/  UMOV UR4, 0x400 ;  /* 0x0000040000047882 */ /* 0x000fe40000000000 */
[----:B0-----:R-:W-:-:S09]  /*0420*/  ULEA UR4, UR5, UR4, 0x18 ;  /* 0x0000000405047291 */ /* 0x001fd2000f8ec0ff */
[----:B------:R-:W2:Y:S02]  /*0430*/  LDS R9, [UR4] ;  /* 0x00000004ff097984 */ /* 0x000ea40008000800 */
[----:B--2---:R-:W-:-:S13]  /*0440*/  ISETP.GE.U32.AND P0, PT, R0, R9, PT ;  /* 0x000000090000720c */ /* 0x004fda0003f06070 */
[----:B------:R-:W-:Y:S05]  /*0450*/  @P0 EXIT ;  /* 0x000000000000094d */ /* 0x000fea0003800000 */
[----:B------:R-:W-:-:S06]  /*0460*/  IMAD.WIDE.U32 R4, R7, 0x4, R4 ;  /* 0x0000000407047825 */ /* 0x000fcc00078e0004 */
[----:B------:R-:W2:Y:S02]  /*0470*/  ATOMG.E.MAX.STRONG.GPU PT, R4, desc[UR8][R4.64], R9 ;  /* 0x80000009040479a8 */ /* 0x000ea400091ef108 */
[----:B--2---:R-:W-:-:S13]  /*0480*/  ISETP.GE.U32.AND P0, PT, R4, R9, PT ;  /* 0x000000090400720c */ /* 0x004fda0003f06070 */
[----:B------:R-:W-:Y:S05]  /*0490*/  @P0 EXIT ;  /* 0x000000000000094d */ /* 0x000fea0003800000 */
[----:B------:R-:W0:Y:S01]  /*04a0*/  LDS R11, [UR4+0x800] ;  /* 0x00080004ff0b7984 */ /* 0x000e220008000800 */
[----:B------:R-:W1:Y:S03]  /*04b0*/  LDC R13, c[0x0][0x398] ;  /* 0x0000e600ff0d7b82 */ /* 0x000e660000000800 */
[----:B------:R-:W-:Y:S05]  /*04c0*/  STG.E desc[UR8][R2.64], R9 ;  /* 0x0000000902007986 */ /* 0x000fea000c101908 */
[----:B------:R-:W1:Y:S08]  /*04d0*/  LDC.64 R4, c[0x0][0x388] ;  /* 0x0000e200ff047b82 */ /* 0x000e700000000a00 */
[----:B------:R-:W2:Y:S01]  /*04e0*/  LDC.64 R6, c[0x0][0x380] ;  /* 0x0000e000ff067b82 */ /* 0x000ea20000000a00 */
[----:B-1----:R-:W-:-:S05]  /*04f0*/  IMAD.WIDE.U32 R4, R13, 0x4, R4 ;  /* 0x000000040d047825 */ /* 0x002fca00078e0004 */
[----:B0-----:R-:W-:Y:S01]  /*0500*/  STG.E desc[UR8][R4.64], R11 ;  /* 0x0000000b04007986 */ /* 0x001fe2000c101908 */
[----:B--2---:R-:W-:-:S05]  /*0510*/  IMAD.WIDE.U32 R6, R13, 0x4, R6 ;  /* 0x000000040d067825 */ /* 0x004fca00078e0006 */
[----:B------:R-:W-:Y:S01]  /*0520*/  STG.E desc[UR8][R6.64], R9 ;  /* 0x0000000906007986 */ /* 0x000fe2000c101908 */
[----:B------:R-:W-:Y:S05]  /*0530*/  EXIT ;  /* 0x000000000000794d */ /* 0x000fea0003800000 */
.L_x_48:
        /* <DEDUP_REMOVED lines=12> */
.L_x_54:


//--------------------- .text._Z7setlockPj        --------------------------
	.section	.text._Z7setlockPj,"ax",@progbits
	.align	128
        .global         _Z7setlockPj
        .type           _Z7setlockPj,@function
        .size           _Z7setlockPj,(.L_x_55 - _Z7setlockPj)
        .other          _Z7setlockPj,@"STO_CUDA_ENTRY STV_DEFAULT"
_Z7setlockPj:
.text._Z7setlockPj:
[----:B------:R-:W-:Y:S01]  /*0000*/  LDC R1, c[0x0][0x37c] ;  /* 0x0000df00ff017b82 */ /* 0x000fe20000000800 */
[----:B------:R-:W0:Y:S07]  /*0010*/  S2R R5, SR_TID.X ;  /* 0x0000000000057919 */ /* 0x000e2e0000002100 */
[----:B------:R-:W1:Y:S01]  /*0020*/  LDC.64 R2, c[0x0][0x380] ;  /* 0x0000e000ff027b82 */ /* 0x000e620000000a00 */
[----:B------:R-:W2:Y:S01]  /*0030*/  LDCU.64 UR4, c[0x0][0x358] ;  /* 0x00006b00ff0477ac */ /* 0x000ea20008000a00 */
[----:B------:R-:W0:Y:S02]  /*0040*/  S2R R0, SR_CTAID.X ;  /* 0x0000000000007919 */ /* 0x000e240000002500 */
[----:B0-----:R-:W-:-:S05]  /*0050*/  LEA R5, R0, R5, 0x9 ;  /* 0x0000000500057211 */ /* 0x001fca00078e48ff */
[----:B-1----:R-:W-:-:S05]  /*0060*/  IMAD.WIDE.U32 R2, R5, 0x4, R2 ;  /* 0x0000000405027825 */ /* 0x002fca00078e0002 */
[----:B--2---:R-:W-:Y:S01]  /*0070*/  STG.E desc[UR4][R2.64], RZ ;  /* 0x000000ff02007986 */ /* 0x004fe2000c101904 */
[----:B------:R-:W-:Y:S05]  /*0080*/  EXIT ;  /* 0x000000000000794d */ /* 0x000fea0003800000 */
.L_x_49:
        /* <DEDUP_REMOVED lines=15> */
.L_x_55:


//--------------------- .nv.global.init           --------------------------
	.section	.nv.global.init,"aw",@progbits
.nv.global.init:
	.type		$str,@object
	.size		$str,(.L_0 - $str)
$str:
        /*0000*/ 	.byte	0x68, 0x65, 0x6c, 0x6c, 0x6f, 0x00
.L_0:


//--------------------- .nv.shared._Z3addPjS_S_   --------------------------
	.section	.nv.shared._Z3addPjS_S_,"aw",@nobits
	.sectionflags	@""
	.align	16
	.zero		1024


//--------------------- .nv.shared.reserved.0     --------------------------
	.section	.nv.shared.reserved.0,"aw",@nobits
	.weak		__nv_reservedSMEM_offset_0_alias
	.size		__nv_reservedSMEM_offset_0_alias, 0, 64
	.other		__nv_reservedSMEM_offset_0_alias,@"STO_CUDA_RESERVED_SHARED STV_DEFAULT"
__nv_reservedSMEM_offset_0_alias:
	.zero		0
	.zero		64


//--------------------- .nv.shared._Z10subsetcompPjS_jj --------------------------
	.section	.nv.shared._Z10subsetcompPjS_jj,"aw",@nobits
	.sectionflags	@""
	.align	16
.nv.shared._Z10subsetcompPjS_jj:
	.zero		1792


//--------------------- .nv.shared._Z11subsetcomp2PjS_jjjj --------------------------
	.section	.nv.shared._Z11subsetcomp2PjS_jjjj,"aw",@nobits
	.sectionflags	@""
	.align	16
.nv.shared._Z11subsetcomp2PjS_jjjj:
	.zero		1040


//--------------------- .nv.shared._Z9setglobalPjS_S_S_j --------------------------
	.section	.nv.shared._Z9setglobalPjS_S_S_j,"aw",@nobits
	.sectionflags	@""
	.align	16
	.zero		1024


//--------------------- .nv.shared._Z12subsetcomp22PjS_S_jjjjj --------------------------
	.section	.nv.shared._Z12subsetcomp22PjS_S_jjjjj,"aw",@nobits
	.sectionflags	@""
	.align	16
.nv.shared._Z12subsetcomp22PjS_S_jjjjj:
	.zero		5120


//--------------------- .nv.shared._Z7setlockPj   --------------------------
	.section	.nv.shared._Z7setlockPj,"aw",@nobits
	.sectionflags	@""
	.align	16
	.zero		1024


//--------------------- .nv.constant0._Z3addPjS_S_ --------------------------
	.section	.nv.constant0._Z3addPjS_S_,"a",@progbits
	.sectionflags	@""
	.align	4
.nv.constant0._Z3addPjS_S_:
	.zero		920


//--------------------- .nv.constant0._Z10subsetcompPjS_jj --------------------------
	.section	.nv.constant0._Z10subsetcompPjS_jj,"a",@progbits
	.sectionflags	@""
	.align	4
.nv.constant0._Z10subsetcompPjS_jj:
	.zero		920


//--------------------- .nv.constant0._Z11subsetcomp2PjS_jjjj --------------------------
	.section	.nv.constant0._Z11subsetcomp2PjS_jjjj,"a",@progbits
	.sectionflags	@""
	.align	4
.nv.constant0._Z11subsetcomp2PjS_jjjj:
	.zero		928


//--------------------- .nv.constant0._Z9setglobalPjS_S_S_j --------------------------
	.section	.nv.constant0._Z9setglobalPjS_S_S_j,"a",@progbits
	.sectionflags	@""
	.align	4
.nv.constant0._Z9setglobalPjS_S_S_j:
	.zero		932


//--------------------- .nv.constant0._Z12subsetcomp22PjS_S_jjjjj --------------------------
	.section	.nv.constant0._Z12subsetcomp22PjS_S_jjjjj,"a",@progbits
	.sectionflags	@""
	.align	4
.nv.constant0._Z12subsetcomp22PjS_S_jjjjj:
	.zero		940


//--------------------- .nv.constant0._Z7setlockPj --------------------------
	.section	.nv.constant0._Z7setlockPj,"a",@progbits
	.sectionflags	@""
	.align	4
.nv.constant0._Z7setlockPj:
	.zero		904


//--------------------- SYMBOLS --------------------------

	.type		.nv.reservedSmem.offset0,@object
	.size		.nv.reservedSmem.offset0,0x4
	.type		.nv.reservedSmem.cap,@object
	.size		.nv.reservedSmem.cap,0x4
	.type		vprintf,@function
